//
// Generated by NVIDIA NVVM Compiler
//
// Compiler Build ID: CL-36424714
// Cuda compilation tools, release 13.0, V13.0.88
// Based on NVVM 20.0.0
//

.version 9.0
.target sm_100
.address_size 64

	// .globl	_Z28gemm_double_buffer_BK_kernelILi8EEvPKfS1_Pfiii
// _ZZ28gemm_double_buffer_BK_kernelILi8EEvPKfS1_PfiiiE2As has been demoted
// _ZZ28gemm_double_buffer_BK_kernelILi8EEvPKfS1_PfiiiE2Bs has been demoted
// _ZZ28gemm_double_buffer_BK_kernelILi16EEvPKfS1_PfiiiE2As has been demoted
// _ZZ28gemm_double_buffer_BK_kernelILi16EEvPKfS1_PfiiiE2Bs has been demoted
// _ZZ28gemm_double_buffer_BK_kernelILi32EEvPKfS1_PfiiiE2As has been demoted
// _ZZ28gemm_double_buffer_BK_kernelILi32EEvPKfS1_PfiiiE2Bs has been demoted

.visible .entry _Z28gemm_double_buffer_BK_kernelILi8EEvPKfS1_Pfiii(
	.param .u64 .ptr .align 1 _Z28gemm_double_buffer_BK_kernelILi8EEvPKfS1_Pfiii_param_0,
	.param .u64 .ptr .align 1 _Z28gemm_double_buffer_BK_kernelILi8EEvPKfS1_Pfiii_param_1,
	.param .u64 .ptr .align 1 _Z28gemm_double_buffer_BK_kernelILi8EEvPKfS1_Pfiii_param_2,
	.param .u32 _Z28gemm_double_buffer_BK_kernelILi8EEvPKfS1_Pfiii_param_3,
	.param .u32 _Z28gemm_double_buffer_BK_kernelILi8EEvPKfS1_Pfiii_param_4,
	.param .u32 _Z28gemm_double_buffer_BK_kernelILi8EEvPKfS1_Pfiii_param_5
)
{
	.reg .pred 	%p<37>;
	.reg .b32 	%r<89>;
	.reg .b32 	%f<96>;
	.reg .b64 	%rd<26>;
	// demoted variable
	.shared .align 4 .b8 _ZZ28gemm_double_buffer_BK_kernelILi8EEvPKfS1_PfiiiE2As[1024];
	// demoted variable
	.shared .align 4 .b8 _ZZ28gemm_double_buffer_BK_kernelILi8EEvPKfS1_PfiiiE2Bs[1024];
	ld.param.u64 	%rd4, [_Z28gemm_double_buffer_BK_kernelILi8EEvPKfS1_Pfiii_param_0];
	ld.param.u64 	%rd5, [_Z28gemm_double_buffer_BK_kernelILi8EEvPKfS1_Pfiii_param_1];
	ld.param.u32 	%r38, [_Z28gemm_double_buffer_BK_kernelILi8EEvPKfS1_Pfiii_param_3];
	ld.param.u32 	%r39, [_Z28gemm_double_buffer_BK_kernelILi8EEvPKfS1_Pfiii_param_4];
	ld.param.u32 	%r40, [_Z28gemm_double_buffer_BK_kernelILi8EEvPKfS1_Pfiii_param_5];
	cvta.to.global.u64 	%rd1, %rd5;
	cvta.to.global.u64 	%rd2, %rd4;
	mov.u32 	%r1, %tid.x;
	mov.u32 	%r2, %tid.y;
	mov.u32 	%r41, %ctaid.y;
	shl.b32 	%r42, %r41, 4;
	add.s32 	%r3, %r42, %r2;
	mov.u32 	%r43, %ctaid.x;
	shl.b32 	%r4, %r43, 4;
	add.s32 	%r5, %r4, %r1;
	add.s32 	%r44, %r40, 7;
	shr.s32 	%r45, %r44, 31;
	shr.u32 	%r46, %r45, 29;
	add.s32 	%r47, %r44, %r46;
	shr.s32 	%r6, %r47, 3;
	setp.lt.s32 	%p1, %r40, 1;
	shl.b32 	%r48, %r2, 5;
	mov.u32 	%r49, _ZZ28gemm_double_buffer_BK_kernelILi8EEvPKfS1_PfiiiE2As;
	add.s32 	%r7, %r49, %r48;
	shl.b32 	%r50, %r1, 2;
	add.s32 	%r8, %r7, %r50;
	shl.b32 	%r51, %r2, 6;
	mov.u32 	%r52, _ZZ28gemm_double_buffer_BK_kernelILi8EEvPKfS1_PfiiiE2Bs;
	add.s32 	%r53, %r52, %r51;
	add.s32 	%r9, %r53, %r50;
	@%p1 bra 	$L__BB0_7;
	setp.ge.s32 	%p2, %r3, %r38;
	setp.ge.u32 	%p3, %r1, %r40;
	or.pred  	%p4, %p2, %p3;
	@%p4 bra 	$L__BB0_3;
	mad.lo.s32 	%r55, %r40, %r3, %r1;
	mul.wide.u32 	%rd6, %r55, 4;
	add.s64 	%rd7, %rd2, %rd6;
	ld.global.nc.f32 	%f10, [%rd7];
	st.shared.f32 	[%r8], %f10;
	bra.uni 	$L__BB0_4;
$L__BB0_3:
	mov.b32 	%r54, 0;
	st.shared.u32 	[%r8], %r54;
$L__BB0_4:
	setp.ge.u32 	%p5, %r2, %r40;
	setp.ge.s32 	%p6, %r5, %r39;
	or.pred  	%p7, %p6, %p5;
	@%p7 bra 	$L__BB0_6;
	mad.lo.s32 	%r57, %r39, %r2, %r5;
	mul.wide.s32 	%rd8, %r57, 4;
	add.s64 	%rd9, %rd1, %rd8;
	ld.global.nc.f32 	%f11, [%rd9];
	st.shared.f32 	[%r9], %f11;
	bra.uni 	$L__BB0_7;
$L__BB0_6:
	mov.b32 	%r56, 0;
	st.shared.u32 	[%r9], %r56;
$L__BB0_7:
	setp.lt.s32 	%p8, %r40, 1;
	bar.sync 	0;
	mov.f32 	%f95, 0f00000000;
	@%p8 bra 	$L__BB0_34;
	add.s32 	%r10, %r52, %r50;
	mul.lo.s32 	%r11, %r40, %r3;
	max.s32 	%r12, %r6, 1;
	setp.lt.u32 	%p9, %r40, 9;
	mov.f32 	%f95, 0f00000000;
	mov.b32 	%r88, 1;
	@%p9 bra 	$L__BB0_25;
	and.b32  	%r62, %r12, 268435454;
	neg.s32 	%r86, %r62;
	add.s32 	%r63, %r2, 16;
	mad.lo.s32 	%r64, %r39, %r63, %r1;
	add.s32 	%r85, %r64, %r4;
	shl.b32 	%r15, %r39, 4;
	add.s32 	%r84, %r2, 8;
	add.s32 	%r82, %r1, 8;
	add.s32 	%r83, %r82, %r11;
	mad.lo.s32 	%r65, %r39, %r84, %r1;
	add.s32 	%r81, %r65, %r4;
	mov.f32 	%f95, 0f00000000;
	mov.b32 	%r87, 2;
$L__BB0_10:
	ld.shared.f32 	%f16, [%r7];
	ld.shared.f32 	%f17, [%r10];
	fma.rn.f32 	%f18, %f16, %f17, %f95;
	ld.shared.f32 	%f19, [%r7+4];
	ld.shared.f32 	%f20, [%r10+64];
	fma.rn.f32 	%f21, %f19, %f20, %f18;
	ld.shared.f32 	%f22, [%r7+8];
	ld.shared.f32 	%f23, [%r10+128];
	fma.rn.f32 	%f24, %f22, %f23, %f21;
	ld.shared.f32 	%f25, [%r7+12];
	ld.shared.f32 	%f26, [%r10+192];
	fma.rn.f32 	%f27, %f25, %f26, %f24;
	ld.shared.f32 	%f28, [%r7+16];
	ld.shared.f32 	%f29, [%r10+256];
	fma.rn.f32 	%f30, %f28, %f29, %f27;
	ld.shared.f32 	%f31, [%r7+20];
	ld.shared.f32 	%f32, [%r10+320];
	fma.rn.f32 	%f33, %f31, %f32, %f30;
	ld.shared.f32 	%f34, [%r7+24];
	ld.shared.f32 	%f35, [%r10+384];
	fma.rn.f32 	%f36, %f34, %f35, %f33;
	ld.shared.f32 	%f37, [%r7+28];
	ld.shared.f32 	%f38, [%r10+448];
	fma.rn.f32 	%f2, %f37, %f38, %f36;
	add.s32 	%r66, %r87, -1;
	setp.ge.s32 	%p10, %r66, %r6;
	@%p10 bra 	$L__BB0_17;
	setp.ge.s32 	%p11, %r3, %r38;
	setp.ge.s32 	%p12, %r82, %r40;
	or.pred  	%p13, %p11, %p12;
	@%p13 bra 	$L__BB0_13;
	mul.wide.u32 	%rd10, %r83, 4;
	add.s64 	%rd11, %rd2, %rd10;
	ld.global.nc.f32 	%f39, [%rd11];
	st.shared.f32 	[%r8+512], %f39;
	bra.uni 	$L__BB0_14;
$L__BB0_13:
	mov.b32 	%r67, 0;
	st.shared.u32 	[%r8+512], %r67;
$L__BB0_14:
	setp.ge.s32 	%p14, %r5, %r39;
	setp.ge.s32 	%p15, %r84, %r40;
	or.pred  	%p16, %p14, %p15;
	@%p16 bra 	$L__BB0_16;
	mul.wide.s32 	%rd12, %r81, 4;
	add.s64 	%rd13, %rd1, %rd12;
	ld.global.nc.f32 	%f40, [%rd13];
	st.shared.f32 	[%r9+512], %f40;
	bra.uni 	$L__BB0_17;
$L__BB0_16:
	mov.b32 	%r68, 0;
	st.shared.u32 	[%r9+512], %r68;
$L__BB0_17:
	bar.sync 	0;
	ld.shared.f32 	%f41, [%r7+512];
	ld.shared.f32 	%f42, [%r10+512];
	fma.rn.f32 	%f43, %f41, %f42, %f2;
	ld.shared.f32 	%f44, [%r7+516];
	ld.shared.f32 	%f45, [%r10+576];
	fma.rn.f32 	%f46, %f44, %f45, %f43;
	ld.shared.f32 	%f47, [%r7+520];
	ld.shared.f32 	%f48, [%r10+640];
	fma.rn.f32 	%f49, %f47, %f48, %f46;
	ld.shared.f32 	%f50, [%r7+524];
	ld.shared.f32 	%f51, [%r10+704];
	fma.rn.f32 	%f52, %f50, %f51, %f49;
	ld.shared.f32 	%f53, [%r7+528];
	ld.shared.f32 	%f54, [%r10+768];
	fma.rn.f32 	%f55, %f53, %f54, %f52;
	ld.shared.f32 	%f56, [%r7+532];
	ld.shared.f32 	%f57, [%r10+832];
	fma.rn.f32 	%f58, %f56, %f57, %f55;
	ld.shared.f32 	%f59, [%r7+536];
	ld.shared.f32 	%f60, [%r10+896];
	fma.rn.f32 	%f61, %f59, %f60, %f58;
	ld.shared.f32 	%f62, [%r7+540];
	ld.shared.f32 	%f63, [%r10+960];
	fma.rn.f32 	%f95, %f62, %f63, %f61;
	setp.ge.s32 	%p17, %r87, %r6;
	@%p17 bra 	$L__BB0_23;
	setp.ge.s32 	%p18, %r3, %r38;
	add.s32 	%r69, %r82, 8;
	setp.ge.s32 	%p19, %r69, %r40;
	mov.f32 	%f92, 0f00000000;
	or.pred  	%p20, %p18, %p19;
	@%p20 bra 	$L__BB0_20;
	add.s32 	%r70, %r83, 8;
	mul.wide.u32 	%rd14, %r70, 4;
	add.s64 	%rd15, %rd2, %rd14;
	ld.global.nc.f32 	%f92, [%rd15];
$L__BB0_20:
	setp.lt.s32 	%p21, %r5, %r39;
	st.shared.f32 	[%r8], %f92;
	add.s32 	%r71, %r84, 8;
	setp.lt.s32 	%p22, %r71, %r40;
	and.pred  	%p23, %p21, %p22;
	@%p23 bra 	$L__BB0_22;
	mov.b32 	%r72, 0;
	st.shared.u32 	[%r9], %r72;
	bra.uni 	$L__BB0_23;
$L__BB0_22:
	mul.wide.s32 	%rd16, %r85, 4;
	add.s64 	%rd17, %rd1, %rd16;
	ld.global.nc.f32 	%f65, [%rd17];
	st.shared.f32 	[%r9], %f65;
$L__BB0_23:
	bar.sync 	0;
	add.s32 	%r87, %r87, 2;
	add.s32 	%r86, %r86, 2;
	add.s32 	%r85, %r85, %r15;
	add.s32 	%r84, %r84, 16;
	add.s32 	%r83, %r83, 16;
	add.s32 	%r82, %r82, 16;
	add.s32 	%r81, %r81, %r15;
	setp.ne.s32 	%p24, %r86, 0;
	@%p24 bra 	$L__BB0_10;
	add.s32 	%r88, %r87, -1;
$L__BB0_25:
	and.b32  	%r73, %r12, 1;
	setp.eq.b32 	%p25, %r73, 1;
	not.pred 	%p26, %p25;
	@%p26 bra 	$L__BB0_34;
	ld.shared.f32 	%f66, [%r7];
	ld.shared.f32 	%f67, [%r10];
	fma.rn.f32 	%f68, %f66, %f67, %f95;
	ld.shared.f32 	%f69, [%r7+4];
	ld.shared.f32 	%f70, [%r10+64];
	fma.rn.f32 	%f71, %f69, %f70, %f68;
	ld.shared.f32 	%f72, [%r7+8];
	ld.shared.f32 	%f73, [%r10+128];
	fma.rn.f32 	%f74, %f72, %f73, %f71;
	ld.shared.f32 	%f75, [%r7+12];
	ld.shared.f32 	%f76, [%r10+192];
	fma.rn.f32 	%f77, %f75, %f76, %f74;
	ld.shared.f32 	%f78, [%r7+16];
	ld.shared.f32 	%f79, [%r10+256];
	fma.rn.f32 	%f80, %f78, %f79, %f77;
	ld.shared.f32 	%f81, [%r7+20];
	ld.shared.f32 	%f82, [%r10+320];
	fma.rn.f32 	%f83, %f81, %f82, %f80;
	ld.shared.f32 	%f84, [%r7+24];
	ld.shared.f32 	%f85, [%r10+384];
	fma.rn.f32 	%f86, %f84, %f85, %f83;
	ld.shared.f32 	%f87, [%r7+28];
	ld.shared.f32 	%f88, [%r10+448];
	fma.rn.f32 	%f95, %f87, %f88, %f86;
	setp.ge.s32 	%p27, %r88, %r6;
	@%p27 bra 	$L__BB0_33;
	setp.lt.s32 	%p28, %r3, %r38;
	shl.b32 	%r74, %r88, 3;
	add.s32 	%r75, %r74, %r1;
	add.s32 	%r37, %r74, %r2;
	setp.lt.s32 	%p29, %r75, %r40;
	and.pred  	%p30, %p28, %p29;
	@%p30 bra 	$L__BB0_29;
	mov.b32 	%r76, 0;
	st.shared.u32 	[%r8+512], %r76;
	bra.uni 	$L__BB0_30;
$L__BB0_29:
	add.s32 	%r77, %r75, %r11;
	mul.wide.u32 	%rd18, %r77, 4;
	add.s64 	%rd19, %rd2, %rd18;
	ld.global.nc.f32 	%f89, [%rd19];
	st.shared.f32 	[%r8+512], %f89;
$L__BB0_30:
	setp.lt.s32 	%p31, %r5, %r39;
	setp.lt.s32 	%p32, %r37, %r40;
	and.pred  	%p33, %p31, %p32;
	@%p33 bra 	$L__BB0_32;
	mov.b32 	%r78, 0;
	st.shared.u32 	[%r9+512], %r78;
	bra.uni 	$L__BB0_33;
$L__BB0_32:
	mad.lo.s32 	%r79, %r37, %r39, %r5;
	mul.wide.s32 	%rd20, %r79, 4;
	add.s64 	%rd21, %rd1, %rd20;
	ld.global.nc.f32 	%f90, [%rd21];
	st.shared.f32 	[%r9+512], %f90;
$L__BB0_33:
	bar.sync 	0;
$L__BB0_34:
	setp.ge.s32 	%p34, %r3, %r38;
	setp.ge.s32 	%p35, %r5, %r39;
	or.pred  	%p36, %p34, %p35;
	@%p36 bra 	$L__BB0_36;
	ld.param.u64 	%rd25, [_Z28gemm_double_buffer_BK_kernelILi8EEvPKfS1_Pfiii_param_2];
	mad.lo.s32 	%r80, %r39, %r3, %r5;
	cvta.to.global.u64 	%rd22, %rd25;
	mul.wide.s32 	%rd23, %r80, 4;
	add.s64 	%rd24, %rd22, %rd23;
	st.global.f32 	[%rd24], %f95;
$L__BB0_36:
	ret;

}
	// .globl	_Z28gemm_double_buffer_BK_kernelILi16EEvPKfS1_Pfiii
.visible .entry _Z28gemm_double_buffer_BK_kernelILi16EEvPKfS1_Pfiii(
	.param .u64 .ptr .align 1 _Z28gemm_double_buffer_BK_kernelILi16EEvPKfS1_Pfiii_param_0,
	.param .u64 .ptr .align 1 _Z28gemm_double_buffer_BK_kernelILi16EEvPKfS1_Pfiii_param_1,
	.param .u64 .ptr .align 1 _Z28gemm_double_buffer_BK_kernelILi16EEvPKfS1_Pfiii_param_2,
	.param .u32 _Z28gemm_double_buffer_BK_kernelILi16EEvPKfS1_Pfiii_param_3,
	.param .u32 _Z28gemm_double_buffer_BK_kernelILi16EEvPKfS1_Pfiii_param_4,
	.param .u32 _Z28gemm_double_buffer_BK_kernelILi16EEvPKfS1_Pfiii_param_5
)
{
	.reg .pred 	%p<20>;
	.reg .b32 	%r<80>;
	.reg .b32 	%f<59>;
	.reg .b64 	%rd<17>;
	// demoted variable
	.shared .align 4 .b8 _ZZ28gemm_double_buffer_BK_kernelILi16EEvPKfS1_PfiiiE2As[2048];
	// demoted variable
	.shared .align 4 .b8 _ZZ28gemm_double_buffer_BK_kernelILi16EEvPKfS1_PfiiiE2Bs[2048];
	ld.param.u64 	%rd4, [_Z28gemm_double_buffer_BK_kernelILi16EEvPKfS1_Pfiii_param_0];
	ld.param.u64 	%rd5, [_Z28gemm_double_buffer_BK_kernelILi16EEvPKfS1_Pfiii_param_1];
	ld.param.u64 	%rd3, [_Z28gemm_double_buffer_BK_kernelILi16EEvPKfS1_Pfiii_param_2];
	ld.param.u32 	%r29, [_Z28gemm_double_buffer_BK_kernelILi16EEvPKfS1_Pfiii_param_3];
	ld.param.u32 	%r30, [_Z28gemm_double_buffer_BK_kernelILi16EEvPKfS1_Pfiii_param_4];
	ld.param.u32 	%r31, [_Z28gemm_double_buffer_BK_kernelILi16EEvPKfS1_Pfiii_param_5];
	cvta.to.global.u64 	%rd1, %rd5;
	cvta.to.global.u64 	%rd2, %rd4;
	mov.u32 	%r72, %tid.x;
	mov.u32 	%r74, %tid.y;
	mov.u32 	%r32, %ctaid.y;
	shl.b32 	%r33, %r32, 4;
	add.s32 	%r3, %r33, %r74;
	mov.u32 	%r34, %ctaid.x;
	shl.b32 	%r4, %r34, 4;
	add.s32 	%r5, %r4, %r72;
	add.s32 	%r35, %r31, 15;
	shr.s32 	%r36, %r35, 31;
	shr.u32 	%r37, %r36, 28;
	add.s32 	%r38, %r35, %r37;
	shr.s32 	%r6, %r38, 4;
	setp.lt.s32 	%p1, %r31, 1;
	shl.b32 	%r39, %r74, 6;
	mov.u32 	%r40, _ZZ28gemm_double_buffer_BK_kernelILi16EEvPKfS1_PfiiiE2As;
	add.s32 	%r7, %r40, %r39;
	shl.b32 	%r41, %r72, 2;
	add.s32 	%r8, %r7, %r41;
	mov.u32 	%r42, _ZZ28gemm_double_buffer_BK_kernelILi16EEvPKfS1_PfiiiE2Bs;
	add.s32 	%r43, %r42, %r39;
	add.s32 	%r9, %r43, %r41;
	@%p1 bra 	$L__BB1_7;
	setp.ge.s32 	%p2, %r3, %r29;
	setp.ge.u32 	%p3, %r72, %r31;
	or.pred  	%p4, %p2, %p3;
	@%p4 bra 	$L__BB1_3;
	mad.lo.s32 	%r45, %r31, %r3, %r72;
	mul.wide.u32 	%rd6, %r45, 4;
	add.s64 	%rd7, %rd2, %rd6;
	ld.global.nc.f32 	%f4, [%rd7];
	st.shared.f32 	[%r8], %f4;
	bra.uni 	$L__BB1_4;
$L__BB1_3:
	mov.b32 	%r44, 0;
	st.shared.u32 	[%r8], %r44;
$L__BB1_4:
	setp.ge.u32 	%p5, %r74, %r31;
	setp.ge.s32 	%p6, %r5, %r30;
	or.pred  	%p7, %p6, %p5;
	@%p7 bra 	$L__BB1_6;
	mad.lo.s32 	%r47, %r30, %r74, %r5;
	mul.wide.s32 	%rd8, %r47, 4;
	add.s64 	%rd9, %rd1, %rd8;
	ld.global.nc.f32 	%f5, [%rd9];
	st.shared.f32 	[%r9], %f5;
	bra.uni 	$L__BB1_7;
$L__BB1_6:
	mov.b32 	%r46, 0;
	st.shared.u32 	[%r9], %r46;
$L__BB1_7:
	setp.lt.s32 	%p8, %r31, 1;
	bar.sync 	0;
	mov.f32 	%f58, 0f00000000;
	@%p8 bra 	$L__BB1_17;
	add.s32 	%r10, %r42, %r41;
	max.s32 	%r52, %r6, 1;
	neg.s32 	%r76, %r52;
	add.s32 	%r53, %r74, 16;
	mad.lo.s32 	%r54, %r30, %r53, %r72;
	add.s32 	%r75, %r54, %r4;
	shl.b32 	%r13, %r30, 4;
	mad.lo.s32 	%r73, %r31, %r3, %r72;
	mov.f32 	%f58, 0f00000000;
	mov.b32 	%r78, 1;
	mov.b32 	%r77, 0;
	mov.u32 	%r79, %r77;
$L__BB1_9:
	mov.u32 	%r22, %r79;
	mov.u32 	%r79, %r78;
	shl.b32 	%r55, %r22, 10;
	add.s32 	%r56, %r7, %r55;
	add.s32 	%r57, %r10, %r55;
	ld.shared.f32 	%f8, [%r56];
	ld.shared.f32 	%f9, [%r57];
	fma.rn.f32 	%f10, %f8, %f9, %f58;
	ld.shared.f32 	%f11, [%r56+4];
	ld.shared.f32 	%f12, [%r57+64];
	fma.rn.f32 	%f13, %f11, %f12, %f10;
	ld.shared.f32 	%f14, [%r56+8];
	ld.shared.f32 	%f15, [%r57+128];
	fma.rn.f32 	%f16, %f14, %f15, %f13;
	ld.shared.f32 	%f17, [%r56+12];
	ld.shared.f32 	%f18, [%r57+192];
	fma.rn.f32 	%f19, %f17, %f18, %f16;
	ld.shared.f32 	%f20, [%r56+16];
	ld.shared.f32 	%f21, [%r57+256];
	fma.rn.f32 	%f22, %f20, %f21, %f19;
	ld.shared.f32 	%f23, [%r56+20];
	ld.shared.f32 	%f24, [%r57+320];
	fma.rn.f32 	%f25, %f23, %f24, %f22;
	ld.shared.f32 	%f26, [%r56+24];
	ld.shared.f32 	%f27, [%r57+384];
	fma.rn.f32 	%f28, %f26, %f27, %f25;
	ld.shared.f32 	%f29, [%r56+28];
	ld.shared.f32 	%f30, [%r57+448];
	fma.rn.f32 	%f31, %f29, %f30, %f28;
	ld.shared.f32 	%f32, [%r56+32];
	ld.shared.f32 	%f33, [%r57+512];
	fma.rn.f32 	%f34, %f32, %f33, %f31;
	ld.shared.f32 	%f35, [%r56+36];
	ld.shared.f32 	%f36, [%r57+576];
	fma.rn.f32 	%f37, %f35, %f36, %f34;
	ld.shared.f32 	%f38, [%r56+40];
	ld.shared.f32 	%f39, [%r57+640];
	fma.rn.f32 	%f40, %f38, %f39, %f37;
	ld.shared.f32 	%f41, [%r56+44];
	ld.shared.f32 	%f42, [%r57+704];
	fma.rn.f32 	%f43, %f41, %f42, %f40;
	ld.shared.f32 	%f44, [%r56+48];
	ld.shared.f32 	%f45, [%r57+768];
	fma.rn.f32 	%f46, %f44, %f45, %f43;
	ld.shared.f32 	%f47, [%r56+52];
	ld.shared.f32 	%f48, [%r57+832];
	fma.rn.f32 	%f49, %f47, %f48, %f46;
	ld.shared.f32 	%f50, [%r56+56];
	ld.shared.f32 	%f51, [%r57+896];
	fma.rn.f32 	%f52, %f50, %f51, %f49;
	ld.shared.f32 	%f53, [%r56+60];
	ld.shared.f32 	%f54, [%r57+960];
	fma.rn.f32 	%f58, %f53, %f54, %f52;
	add.s32 	%r77, %r77, 1;
	setp.ge.s32 	%p9, %r77, %r6;
	@%p9 bra 	$L__BB1_16;
	setp.ge.s32 	%p10, %r3, %r29;
	add.s32 	%r58, %r72, 16;
	setp.ge.s32 	%p11, %r58, %r31;
	or.pred  	%p12, %p10, %p11;
	@%p12 bra 	$L__BB1_12;
	add.s32 	%r62, %r73, 16;
	mul.wide.u32 	%rd10, %r62, 4;
	add.s64 	%rd11, %rd2, %rd10;
	ld.global.nc.f32 	%f55, [%rd11];
	shl.b32 	%r63, %r79, 10;
	add.s32 	%r64, %r8, %r63;
	st.shared.f32 	[%r64], %f55;
	bra.uni 	$L__BB1_13;
$L__BB1_12:
	shl.b32 	%r59, %r79, 10;
	add.s32 	%r60, %r8, %r59;
	mov.b32 	%r61, 0;
	st.shared.u32 	[%r60], %r61;
$L__BB1_13:
	setp.ge.s32 	%p13, %r5, %r30;
	add.s32 	%r65, %r74, 16;
	setp.ge.s32 	%p14, %r65, %r31;
	or.pred  	%p15, %p13, %p14;
	@%p15 bra 	$L__BB1_15;
	mul.wide.s32 	%rd12, %r75, 4;
	add.s64 	%rd13, %rd1, %rd12;
	ld.global.nc.f32 	%f56, [%rd13];
	shl.b32 	%r69, %r79, 10;
	add.s32 	%r70, %r9, %r69;
	st.shared.f32 	[%r70], %f56;
	bra.uni 	$L__BB1_16;
$L__BB1_15:
	shl.b32 	%r66, %r79, 10;
	add.s32 	%r67, %r9, %r66;
	mov.b32 	%r68, 0;
	st.shared.u32 	[%r67], %r68;
$L__BB1_16:
	bar.sync 	0;
	add.s32 	%r76, %r76, 1;
	setp.ne.s32 	%p16, %r76, 0;
	add.s32 	%r75, %r75, %r13;
	add.s32 	%r74, %r74, 16;
	add.s32 	%r73, %r73, 16;
	add.s32 	%r72, %r72, 16;
	mov.u32 	%r78, %r22;
	@%p16 bra 	$L__BB1_9;
$L__BB1_17:
	setp.ge.s32 	%p17, %r3, %r29;
	setp.ge.s32 	%p18, %r5, %r30;
	or.pred  	%p19, %p17, %p18;
	@%p19 bra 	$L__BB1_19;
	mad.lo.s32 	%r71, %r30, %r3, %r5;
	cvta.to.global.u64 	%rd14, %rd3;
	mul.wide.s32 	%rd15, %r71, 4;
	add.s64 	%rd16, %rd14, %rd15;
	st.global.f32 	[%rd16], %f58;
$L__BB1_19:
	ret;

}
	// .globl	_Z28gemm_double_buffer_BK_kernelILi32EEvPKfS1_Pfiii
.visible .entry _Z28gemm_double_buffer_BK_kernelILi32EEvPKfS1_Pfiii(
	.param .u64 .ptr .align 1 _Z28gemm_double_buffer_BK_kernelILi32EEvPKfS1_Pfiii_param_0,
	.param .u64 .ptr .align 1 _Z28gemm_double_buffer_BK_kernelILi32EEvPKfS1_Pfiii_param_1,
	.param .u64 .ptr .align 1 _Z28gemm_double_buffer_BK_kernelILi32EEvPKfS1_Pfiii_param_2,
	.param .u32 _Z28gemm_double_buffer_BK_kernelILi32EEvPKfS1_Pfiii_param_3,
	.param .u32 _Z28gemm_double_buffer_BK_kernelILi32EEvPKfS1_Pfiii_param_4,
	.param .u32 _Z28gemm_double_buffer_BK_kernelILi32EEvPKfS1_Pfiii_param_5
)
{
	.reg .pred 	%p<20>;
	.reg .b32 	%r<81>;
	.reg .b32 	%f<107>;
	.reg .b64 	%rd<17>;
	// demoted variable
	.shared .align 4 .b8 _ZZ28gemm_double_buffer_BK_kernelILi32EEvPKfS1_PfiiiE2As[4096];
	// demoted variable
	.shared .align 4 .b8 _ZZ28gemm_double_buffer_BK_kernelILi32EEvPKfS1_PfiiiE2Bs[4096];
	ld.param.u64 	%rd4, [_Z28gemm_double_buffer_BK_kernelILi32EEvPKfS1_Pfiii_param_0];
	ld.param.u64 	%rd5, [_Z28gemm_double_buffer_BK_kernelILi32EEvPKfS1_Pfiii_param_1];
	ld.param.u64 	%rd3, [_Z28gemm_double_buffer_BK_kernelILi32EEvPKfS1_Pfiii_param_2];
	ld.param.u32 	%r29, [_Z28gemm_double_buffer_BK_kernelILi32EEvPKfS1_Pfiii_param_3];
	ld.param.u32 	%r30, [_Z28gemm_double_buffer_BK_kernelILi32EEvPKfS1_Pfiii_param_4];
	ld.param.u32 	%r31, [_Z28gemm_double_buffer_BK_kernelILi32EEvPKfS1_Pfiii_param_5];
	cvta.to.global.u64 	%rd1, %rd5;
	cvta.to.global.u64 	%rd2, %rd4;
	mov.u32 	%r73, %tid.x;
	mov.u32 	%r75, %tid.y;
	mov.u32 	%r32, %ctaid.y;
	shl.b32 	%r33, %r32, 4;
	add.s32 	%r3, %r33, %r75;
	mov.u32 	%r34, %ctaid.x;
	shl.b32 	%r4, %r34, 4;
	add.s32 	%r5, %r4, %r73;
	add.s32 	%r35, %r31, 31;
	shr.s32 	%r36, %r35, 31;
	shr.u32 	%r37, %r36, 27;
	add.s32 	%r38, %r35, %r37;
	shr.s32 	%r6, %r38, 5;
	setp.lt.s32 	%p1, %r31, 1;
	shl.b32 	%r39, %r75, 7;
	mov.u32 	%r40, _ZZ28gemm_double_buffer_BK_kernelILi32EEvPKfS1_PfiiiE2As;
	add.s32 	%r7, %r40, %r39;
	shl.b32 	%r41, %r73, 2;
	add.s32 	%r8, %r7, %r41;
	shl.b32 	%r42, %r75, 6;
	mov.u32 	%r43, _ZZ28gemm_double_buffer_BK_kernelILi32EEvPKfS1_PfiiiE2Bs;
	add.s32 	%r44, %r43, %r42;
	add.s32 	%r9, %r44, %r41;
	@%p1 bra 	$L__BB2_7;
	setp.ge.s32 	%p2, %r3, %r29;
	setp.ge.u32 	%p3, %r73, %r31;
	or.pred  	%p4, %p2, %p3;
	@%p4 bra 	$L__BB2_3;
	mad.lo.s32 	%r46, %r31, %r3, %r73;
	mul.wide.u32 	%rd6, %r46, 4;
	add.s64 	%rd7, %rd2, %rd6;
	ld.global.nc.f32 	%f4, [%rd7];
	st.shared.f32 	[%r8], %f4;
	bra.uni 	$L__BB2_4;
$L__BB2_3:
	mov.b32 	%r45, 0;
	st.shared.u32 	[%r8], %r45;
$L__BB2_4:
	setp.ge.u32 	%p5, %r75, %r31;
	setp.ge.s32 	%p6, %r5, %r30;
	or.pred  	%p7, %p6, %p5;
	@%p7 bra 	$L__BB2_6;
	mad.lo.s32 	%r48, %r30, %r75, %r5;
	mul.wide.s32 	%rd8, %r48, 4;
	add.s64 	%rd9, %rd1, %rd8;
	ld.global.nc.f32 	%f5, [%rd9];
	st.shared.f32 	[%r9], %f5;
	bra.uni 	$L__BB2_7;
$L__BB2_6:
	mov.b32 	%r47, 0;
	st.shared.u32 	[%r9], %r47;
$L__BB2_7:
	setp.lt.s32 	%p8, %r31, 1;
	bar.sync 	0;
	mov.f32 	%f106, 0f00000000;
	@%p8 bra 	$L__BB2_17;
	add.s32 	%r10, %r43, %r41;
	max.s32 	%r53, %r6, 1;
	neg.s32 	%r77, %r53;
	add.s32 	%r54, %r75, 32;
	mad.lo.s32 	%r55, %r30, %r54, %r73;
	add.s32 	%r76, %r55, %r4;
	shl.b32 	%r13, %r30, 5;
	mad.lo.s32 	%r74, %r31, %r3, %r73;
	mov.f32 	%f106, 0f00000000;
	mov.b32 	%r79, 1;
	mov.b32 	%r78, 0;
	mov.u32 	%r80, %r78;
$L__BB2_9:
	mov.u32 	%r22, %r80;
	mov.u32 	%r80, %r79;
	shl.b32 	%r56, %r22, 11;
	add.s32 	%r57, %r7, %r56;
	add.s32 	%r58, %r10, %r56;
	ld.shared.f32 	%f8, [%r57];
	ld.shared.f32 	%f9, [%r58];
	fma.rn.f32 	%f10, %f8, %f9, %f106;
	ld.shared.f32 	%f11, [%r57+4];
	ld.shared.f32 	%f12, [%r58+64];
	fma.rn.f32 	%f13, %f11, %f12, %f10;
	ld.shared.f32 	%f14, [%r57+8];
	ld.shared.f32 	%f15, [%r58+128];
	fma.rn.f32 	%f16, %f14, %f15, %f13;
	ld.shared.f32 	%f17, [%r57+12];
	ld.shared.f32 	%f18, [%r58+192];
	fma.rn.f32 	%f19, %f17, %f18, %f16;
	ld.shared.f32 	%f20, [%r57+16];
	ld.shared.f32 	%f21, [%r58+256];
	fma.rn.f32 	%f22, %f20, %f21, %f19;
	ld.shared.f32 	%f23, [%r57+20];
	ld.shared.f32 	%f24, [%r58+320];
	fma.rn.f32 	%f25, %f23, %f24, %f22;
	ld.shared.f32 	%f26, [%r57+24];
	ld.shared.f32 	%f27, [%r58+384];
	fma.rn.f32 	%f28, %f26, %f27, %f25;
	ld.shared.f32 	%f29, [%r57+28];
	ld.shared.f32 	%f30, [%r58+448];
	fma.rn.f32 	%f31, %f29, %f30, %f28;
	ld.shared.f32 	%f32, [%r57+32];
	ld.shared.f32 	%f33, [%r58+512];
	fma.rn.f32 	%f34, %f32, %f33, %f31;
	ld.shared.f32 	%f35, [%r57+36];
	ld.shared.f32 	%f36, [%r58+576];
	fma.rn.f32 	%f37, %f35, %f36, %f34;
	ld.shared.f32 	%f38, [%r57+40];
	ld.shared.f32 	%f39, [%r58+640];
	fma.rn.f32 	%f40, %f38, %f39, %f37;
	ld.shared.f32 	%f41, [%r57+44];
	ld.shared.f32 	%f42, [%r58+704];
	fma.rn.f32 	%f43, %f41, %f42, %f40;
	ld.shared.f32 	%f44, [%r57+48];
	ld.shared.f32 	%f45, [%r58+768];
	fma.rn.f32 	%f46, %f44, %f45, %f43;
	ld.shared.f32 	%f47, [%r57+52];
	ld.shared.f32 	%f48, [%r58+832];
	fma.rn.f32 	%f49, %f47, %f48, %f46;
	ld.shared.f32 	%f50, [%r57+56];
	ld.shared.f32 	%f51, [%r58+896];
	fma.rn.f32 	%f52, %f50, %f51, %f49;
	ld.shared.f32 	%f53, [%r57+60];
	ld.shared.f32 	%f54, [%r58+960];
	fma.rn.f32 	%f55, %f53, %f54, %f52;
	ld.shared.f32 	%f56, [%r57+64];
	ld.shared.f32 	%f57, [%r58+1024];
	fma.rn.f32 	%f58, %f56, %f57, %f55;
	ld.shared.f32 	%f59, [%r57+68];
	ld.shared.f32 	%f60, [%r58+1088];
	fma.rn.f32 	%f61, %f59, %f60, %f58;
	ld.shared.f32 	%f62, [%r57+72];
	ld.shared.f32 	%f63, [%r58+1152];
	fma.rn.f32 	%f64, %f62, %f63, %f61;
	ld.shared.f32 	%f65, [%r57+76];
	ld.shared.f32 	%f66, [%r58+1216];
	fma.rn.f32 	%f67, %f65, %f66, %f64;
	ld.shared.f32 	%f68, [%r57+80];
	ld.shared.f32 	%f69, [%r58+1280];
	fma.rn.f32 	%f70, %f68, %f69, %f67;
	ld.shared.f32 	%f71, [%r57+84];
	ld.shared.f32 	%f72, [%r58+1344];
	fma.rn.f32 	%f73, %f71, %f72, %f70;
	ld.shared.f32 	%f74, [%r57+88];
	ld.shared.f32 	%f75, [%r58+1408];
	fma.rn.f32 	%f76, %f74, %f75, %f73;
	ld.shared.f32 	%f77, [%r57+92];
	ld.shared.f32 	%f78, [%r58+1472];
	fma.rn.f32 	%f79, %f77, %f78, %f76;
	ld.shared.f32 	%f80, [%r57+96];
	ld.shared.f32 	%f81, [%r58+1536];
	fma.rn.f32 	%f82, %f80, %f81, %f79;
	ld.shared.f32 	%f83, [%r57+100];
	ld.shared.f32 	%f84, [%r58+1600];
	fma.rn.f32 	%f85, %f83, %f84, %f82;
	ld.shared.f32 	%f86, [%r57+104];
	ld.shared.f32 	%f87, [%r58+1664];
	fma.rn.f32 	%f88, %f86, %f87, %f85;
	ld.shared.f32 	%f89, [%r57+108];
	ld.shared.f32 	%f90, [%r58+1728];
	fma.rn.f32 	%f91, %f89, %f90, %f88;
	ld.shared.f32 	%f92, [%r57+112];
	ld.shared.f32 	%f93, [%r58+1792];
	fma.rn.f32 	%f94, %f92, %f93, %f91;
	ld.shared.f32 	%f95, [%r57+116];
	ld.shared.f32 	%f96, [%r58+1856];
	fma.rn.f32 	%f97, %f95, %f96, %f94;
	ld.shared.f32 	%f98, [%r57+120];
	ld.shared.f32 	%f99, [%r58+1920];
	fma.rn.f32 	%f100, %f98, %f99, %f97;
	ld.shared.f32 	%f101, [%r57+124];
	ld.shared.f32 	%f102, [%r58+1984];
	fma.rn.f32 	%f106, %f101, %f102, %f100;
	add.s32 	%r78, %r78, 1;
	setp.ge.s32 	%p9, %r78, %r6;
	@%p9 bra 	$L__BB2_16;
	setp.ge.s32 	%p10, %r3, %r29;
	add.s32 	%r59, %r73, 32;
	setp.ge.s32 	%p11, %r59, %r31;
	or.pred  	%p12, %p10, %p11;
	@%p12 bra 	$L__BB2_12;
	add.s32 	%r63, %r74, 32;
	mul.wide.u32 	%rd10, %r63, 4;
	add.s64 	%rd11, %rd2, %rd10;
	ld.global.nc.f32 	%f103, [%rd11];
	shl.b32 	%r64, %r80, 11;
	add.s32 	%r65, %r8, %r64;
	st.shared.f32 	[%r65], %f103;
	bra.uni 	$L__BB2_13;
$L__BB2_12:
	shl.b32 	%r60, %r80, 11;
	add.s32 	%r61, %r8, %r60;
	mov.b32 	%r62, 0;
	st.shared.u32 	[%r61], %r62;
$L__BB2_13:
	setp.ge.s32 	%p13, %r5, %r30;
	add.s32 	%r66, %r75, 32;
	setp.ge.s32 	%p14, %r66, %r31;
	or.pred  	%p15, %p13, %p14;
	@%p15 bra 	$L__BB2_15;
	mul.wide.s32 	%rd12, %r76, 4;
	add.s64 	%rd13, %rd1, %rd12;
	ld.global.nc.f32 	%f104, [%rd13];
	shl.b32 	%r70, %r80, 11;
	add.s32 	%r71, %r9, %r70;
	st.shared.f32 	[%r71], %f104;
	bra.uni 	$L__BB2_16;
$L__BB2_15:
	shl.b32 	%r67, %r80, 11;
	add.s32 	%r68, %r9, %r67;
	mov.b32 	%r69, 0;
	st.shared.u32 	[%r68], %r69;
$L__BB2_16:
	bar.sync 	0;
	add.s32 	%r77, %r77, 1;
	setp.ne.s32 	%p16, %r77, 0;
	add.s32 	%r76, %r76, %r13;
	add.s32 	%r75, %r75, 32;
	add.s32 	%r74, %r74, 32;
	add.s32 	%r73, %r73, 32;
	mov.u32 	%r79, %r22;
	@%p16 bra 	$L__BB2_9;
$L__BB2_17:
	setp.ge.s32 	%p17, %r3, %r29;
	setp.ge.s32 	%p18, %r5, %r30;
	or.pred  	%p19, %p17, %p18;
	@%p19 bra 	$L__BB2_19;
	mad.lo.s32 	%r72, %r30, %r3, %r5;
	cvta.to.global.u64 	%rd14, %rd3;
	mul.wide.s32 	%rd15, %r72, 4;
	add.s64 	%rd16, %rd14, %rd15;
	st.global.f32 	[%rd16], %f106;
$L__BB2_19:
	ret;

}


// ===== COMPILED SASS (sm_100) =====

	.target	sm_100

	.elftype	@"ET_EXEC"


//--------------------- .note.nv.tkinfo           --------------------------
	.section	.note.nv.tkinfo,"",@"SHT_NOTE"
	.sectionflags	@"SHF_NOTE_NV_TKINFO"
	.tkinfo
        /*0018*/ 	.word	0x00000002
        /*0030*/ 	.string	""
        /*0030*/ 	.string	"ptxas"
        /*0030*/ 	.string	"Cuda compilation tools, release 13.0, V13.0.88"
        /*0030*/ 	.string	"Build cuda_13.0.r13.0/compiler.36424714_0"
        /*0030*/ 	.string	"-arch sm_100 -m 64 "



//--------------------- .note.nv.cuinfo           --------------------------
	.section	.note.nv.cuinfo,"",@"SHT_NOTE"
	.sectionflags	@"SHF_NOTE_NV_CUINFO"
        /*0018*/ 	.short	0x0002
        /*001a*/ 	.short	0x0064
        /*001c*/ 	.short	0x0082
	.zero		2


//--------------------- .nv.info                  --------------------------
	.section	.nv.info,"",@"SHT_CUDA_INFO"
	.align	4


	//----- nvinfo : EIATTR_REGCOUNT
	.align		4
        /*0000*/ 	.byte	0x04, 0x2f
        /*0002*/ 	.short	(.L_1 - .L_0)
	.align		4
.L_0:
        /*0004*/ 	.word	index@(_Z28gemm_double_buffer_BK_kernelILi8EEvPKfS1_Pfiii)
        /*0008*/ 	.word	0x00000020


	//----- nvinfo : EIATTR_FRAME_SIZE
	.align		4
.L_1:
        /*000c*/ 	.byte	0x04, 0x11
        /*000e*/ 	.short	(.L_3 - .L_2)
	.align		4
.L_2:
        /*0010*/ 	.word	index@(_Z28gemm_double_buffer_BK_kernelILi8EEvPKfS1_Pfiii)
        /*0014*/ 	.word	0x00000000


	//----- nvinfo : EIATTR_REGCOUNT
	.align		4
.L_3:
        /*0018*/ 	.byte	0x04, 0x2f
        /*001a*/ 	.short	(.L_5 - .L_4)
	.align		4
.L_4:
        /*001c*/ 	.word	index@(_Z28gemm_double_buffer_BK_kernelILi16EEvPKfS1_Pfiii)
        /*0020*/ 	.word	0x00000020


	//----- nvinfo : EIATTR_FRAME_SIZE
	.align		4
.L_5:
        /*0024*/ 	.byte	0x04, 0x11
        /*0026*/ 	.short	(.L_7 - .L_6)
	.align		4
.L_6:
        /*0028*/ 	.word	index@(_Z28gemm_double_buffer_BK_kernelILi16EEvPKfS1_Pfiii)
        /*002c*/ 	.word	0x00000000


	//----- nvinfo : EIATTR_REGCOUNT
	.align		4
.L_7:
        /*0030*/ 	.byte	0x04, 0x2f
        /*0032*/ 	.short	(.L_9 - .L_8)
	.align		4
.L_8:
        /*0034*/ 	.word	index@(_Z28gemm_double_buffer_BK_kernelILi32EEvPKfS1_Pfiii)
        /*0038*/ 	.word	0x00000020


	//----- nvinfo : EIATTR_FRAME_SIZE
	.align		4
.L_9:
        /*003c*/ 	.byte	0x04, 0x11
        /*003e*/ 	.short	(.L_11 - .L_10)
	.align		4
.L_10:
        /*0040*/ 	.word	index@(_Z28gemm_double_buffer_BK_kernelILi32EEvPKfS1_Pfiii)
        /*0044*/ 	.word	0x00000000


	//----- nvinfo : EIATTR_MIN_STACK_SIZE
	.align		4
.L_11:
        /*0048*/ 	.byte	0x04, 0x12
        /*004a*/ 	.short	(.L_13 - .L_12)
	.align		4
.L_12:
        /*004c*/ 	.word	index@(_Z28gemm_double_buffer_BK_kernelILi32EEvPKfS1_Pfiii)
        /*0050*/ 	.word	0x00000000


	//----- nvinfo : EIATTR_MIN_STACK_SIZE
	.align		4
.L_13:
        /*0054*/ 	.byte	0x04, 0x12
        /*0056*/ 	.short	(.L_15 - .L_14)
	.align		4
.L_14:
        /*0058*/ 	.word	index@(_Z28gemm_double_buffer_BK_kernelILi16EEvPKfS1_Pfiii)
        /*005c*/ 	.word	0x00000000


	//----- nvinfo : EIATTR_MIN_STACK_SIZE
	.align		4
.L_15:
        /*0060*/ 	.byte	0x04, 0x12
        /*0062*/ 	.short	(.L_17 - .L_16)
	.align		4
.L_16:
        /*0064*/ 	.word	index@(_Z28gemm_double_buffer_BK_kernelILi8EEvPKfS1_Pfiii)
        /*0068*/ 	.word	0x00000000
.L_17:


//--------------------- .nv.compat                --------------------------
	.section	.nv.compat,"",@"SHT_CUDA_COMPAT_INFO"
	.align	4
        /*0000*/ 	.byte	0x02, 0x09, 0x00, 0x00, 0x02, 0x02, 0x01, 0x00, 0x02, 0x05, 0x05, 0x00, 0x03, 0x07, 0x01, 0x01
        /*0010*/ 	.byte	0x02, 0x03, 0x00, 0x00, 0x02, 0x06, 0x01, 0x00, 0x04, 0x0b, 0x08, 0x00, 0x09, 0x00, 0x00, 0x00
        /*0020*/ 	.byte	0x00, 0x00, 0x00, 0x00


//--------------------- .nv.info._Z28gemm_double_buffer_BK_kernelILi32EEvPKfS1_Pfiii --------------------------
	.section	.nv.info._Z28gemm_double_buffer_BK_kernelILi32EEvPKfS1_Pfiii,"",@"SHT_CUDA_INFO"
	.sectionflags	@""
	.align	4


	//----- nvinfo : EIATTR_CUDA_API_VERSION
	.align		4
        /*0000*/ 	.byte	0x04, 0x37
        /*0002*/ 	.short	(.L_19 - .L_18)
.L_18:
        /*0004*/ 	.word	0x00000082


	//----- nvinfo : EIATTR_KPARAM_INFO
	.align		4
.L_19:
        /*0008*/ 	.byte	0x04, 0x17
        /*000a*/ 	.short	(.L_21 - .L_20)
.L_20:
        /*000c*/ 	.word	0x00000000
        /*0010*/ 	.short	0x0005
        /*0012*/ 	.short	0x0020
        /*0014*/ 	.byte	0x00, 0xf0, 0x11, 0x00


	//----- nvinfo : EIATTR_KPARAM_INFO
	.align		4
.L_21:
        /*0018*/ 	.byte	0x04, 0x17
        /*001a*/ 	.short	(.L_23 - .L_22)
.L_22:
        /*001c*/ 	.word	0x00000000
        /*0020*/ 	.short	0x0004
        /*0022*/ 	.short	0x001c
        /*0024*/ 	.byte	0x00, 0xf0, 0x11, 0x00


	//----- nvinfo : EIATTR_KPARAM_INFO
	.align		4
.L_23:
        /*0028*/ 	.byte	0x04, 0x17
        /*002a*/ 	.short	(.L_25 - .L_24)
.L_24:
        /*002c*/ 	.word	0x00000000
        /*0030*/ 	.short	0x0003
        /*0032*/ 	.short	0x0018
        /*0034*/ 	.byte	0x00, 0xf0, 0x11, 0x00


	//----- nvinfo : EIATTR_KPARAM_INFO
	.align		4
.L_25:
        /*0038*/ 	.byte	0x04, 0x17
        /*003a*/ 	.short	(.L_27 - .L_26)
.L_26:
        /*003c*/ 	.word	0x00000000
        /*0040*/ 	.short	0x0002
        /*0042*/ 	.short	0x0010
        /*0044*/ 	.byte	0x00, 0xf5, 0x21, 0x00


	//----- nvinfo : EIATTR_KPARAM_INFO
	.align		4
.L_27:
        /*0048*/ 	.byte	0x04, 0x17
        /*004a*/ 	.short	(.L_29 - .L_28)
.L_28:
        /*004c*/ 	.word	0x00000000
        /*0050*/ 	.short	0x0001
        /*0052*/ 	.short	0x0008
        /*0054*/ 	.byte	0x00, 0xf5, 0x21, 0x00


	//----- nvinfo : EIATTR_KPARAM_INFO
	.align		4
.L_29:
        /*0058*/ 	.byte	0x04, 0x17
        /*005a*/ 	.short	(.L_31 - .L_30)
.L_30:
        /*005c*/ 	.word	0x00000000
        /*0060*/ 	.short	0x0000
        /*0062*/ 	.short	0x0000
        /*0064*/ 	.byte	0x00, 0xf5, 0x21, 0x00


	//----- nvinfo : EIATTR_SPARSE_MMA_MASK
	.align		4
.L_31:
        /*0068*/ 	.byte	0x03, 0x50
        /*006a*/ 	.short	0x0000


	//----- nvinfo : EIATTR_MAXREG_COUNT
	.align		4
        /*006c*/ 	.byte	0x03, 0x1b
        /*006e*/ 	.short	0x00ff


	//----- nvinfo : EIATTR_NUM_BARRIERS
	.align		4
        /*0070*/ 	.byte	0x02, 0x4c
        /*0072*/ 	.byte	0x01
	.zero		1


	//----- nvinfo : EIATTR_MERCURY_ISA_VERSION
	.align		4
        /*0074*/ 	.byte	0x03, 0x5f
        /*0076*/ 	.short	0x0101


	//----- nvinfo : EIATTR_VRC_CTA_INIT_COUNT
	.align		4
        /*0078*/ 	.byte	0x02, 0x4a
	.zero		1
	.zero		1


	//----- nvinfo : EIATTR_EXIT_INSTR_OFFSETS
	.align		4
        /*007c*/ 	.byte	0x04, 0x1c
        /*007e*/ 	.short	(.L_33 - .L_32)


	//   ....[0]....
.L_32:
        /*0080*/ 	.word	0x00000b10


	//   ....[1]....
        /*0084*/ 	.word	0x00000b60


	//----- nvinfo : EIATTR_CRS_STACK_SIZE
	.align		4
.L_33:
        /*0088*/ 	.byte	0x04, 0x1e
        /*008a*/ 	.short	(.L_35 - .L_34)
.L_34:
        /*008c*/ 	.word	0x00000000


	//----- nvinfo : EIATTR_CBANK_PARAM_SIZE
	.align		4
.L_35:
        /*0090*/ 	.byte	0x03, 0x19
        /*0092*/ 	.short	0x0024


	//----- nvinfo : EIATTR_PARAM_CBANK
	.align		4
        /*0094*/ 	.byte	0x04, 0x0a
        /*0096*/ 	.short	(.L_37 - .L_36)
	.align		4
.L_36:
        /*0098*/ 	.word	index@(.nv.constant0._Z28gemm_double_buffer_BK_kernelILi32EEvPKfS1_Pfiii)
        /*009c*/ 	.short	0x0380
        /*009e*/ 	.short	0x0024


	//----- nvinfo : EIATTR_SW_WAR
	.align		4
.L_37:
        /*00a0*/ 	.byte	0x04, 0x36
        /*00a2*/ 	.short	(.L_39 - .L_38)
.L_38:
        /*00a4*/ 	.word	0x00000008
.L_39:


//--------------------- .nv.info._Z28gemm_double_buffer_BK_kernelILi16EEvPKfS1_Pfiii --------------------------
	.section	.nv.info._Z28gemm_double_buffer_BK_kernelILi16EEvPKfS1_Pfiii,"",@"SHT_CUDA_INFO"
	.sectionflags	@""
	.align	4


	//----- nvinfo : EIATTR_CUDA_API_VERSION
	.align		4
        /*0000*/ 	.byte	0x04, 0x37
        /*0002*/ 	.short	(.L_41 - .L_40)
.L_40:
        /*0004*/ 	.word	0x00000082


	//----- nvinfo : EIATTR_KPARAM_INFO
	.align		4
.L_41:
        /*0008*/ 	.byte	0x04, 0x17
        /*000a*/ 	.short	(.L_43 - .L_42)
.L_42:
        /*000c*/ 	.word	0x00000000
        /*0010*/ 	.short	0x0005
        /*0012*/ 	.short	0x0020
        /*0014*/ 	.byte	0x00, 0xf0, 0x11, 0x00


	//----- nvinfo : EIATTR_KPARAM_INFO
	.align		4
.L_43:
        /*0018*/ 	.byte	0x04, 0x17
        /*001a*/ 	.short	(.L_45 - .L_44)
.L_44:
        /*001c*/ 	.word	0x00000000
        /*0020*/ 	.short	0x0004
        /*0022*/ 	.short	0x001c
        /*0024*/ 	.byte	0x00, 0xf0, 0x11, 0x00


	//----- nvinfo : EIATTR_KPARAM_INFO
	.align		4
.L_45:
        /*0028*/ 	.byte	0x04, 0x17
        /*002a*/ 	.short	(.L_47 - .L_46)
.L_46:
        /*002c*/ 	.word	0x00000000
        /*0030*/ 	.short	0x0003
        /*0032*/ 	.short	0x0018
        /*0034*/ 	.byte	0x00, 0xf0, 0x11, 0x00


	//----- nvinfo : EIATTR_KPARAM_INFO
	.align		4
.L_47:
        /*0038*/ 	.byte	0x04, 0x17
        /*003a*/ 	.short	(.L_49 - .L_48)
.L_48:
        /*003c*/ 	.word	0x00000000
        /*0040*/ 	.short	0x0002
        /*0042*/ 	.short	0x0010
        /*0044*/ 	.byte	0x00, 0xf5, 0x21, 0x00


	//----- nvinfo : EIATTR_KPARAM_INFO
	.align		4
.L_49:
        /*0048*/ 	.byte	0x04, 0x17
        /*004a*/ 	.short	(.L_51 - .L_50)
.L_50:
        /*004c*/ 	.word	0x00000000
        /*0050*/ 	.short	0x0001
        /*0052*/ 	.short	0x0008
        /*0054*/ 	.byte	0x00, 0xf5, 0x21, 0x00


	//----- nvinfo : EIATTR_KPARAM_INFO
	.align		4
.L_51:
        /*0058*/ 	.byte	0x04, 0x17
        /*005a*/ 	.short	(.L_53 - .L_52)
.L_52:
        /*005c*/ 	.word	0x00000000
        /*0060*/ 	.short	0x0000
        /*0062*/ 	.short	0x0000
        /*0064*/ 	.byte	0x00, 0xf5, 0x21, 0x00


	//----- nvinfo : EIATTR_SPARSE_MMA_MASK
	.align		4
.L_53:
        /*0068*/ 	.byte	0x03, 0x50
        /*006a*/ 	.short	0x0000


	//----- nvinfo : EIATTR_MAXREG_COUNT
	.align		4
        /*006c*/ 	.byte	0x03, 0x1b
        /*006e*/ 	.short	0x00ff


	//----- nvinfo : EIATTR_NUM_BARRIERS
	.align		4
        /*0070*/ 	.byte	0x02, 0x4c
        /*0072*/ 	.byte	0x01
	.zero		1


	//----- nvinfo : EIATTR_MERCURY_ISA_VERSION
	.align		4
        /*0074*/ 	.byte	0x03, 0x5f
        /*0076*/ 	.short	0x0101


	//----- nvinfo : EIATTR_VRC_CTA_INIT_COUNT
	.align		4
        /*0078*/ 	.byte	0x02, 0x4a
	.zero		1
	.zero		1


	//----- nvinfo : EIATTR_EXIT_INSTR_OFFSETS
	.align		4
        /*007c*/ 	.byte	0x04, 0x1c
        /*007e*/ 	.short	(.L_55 - .L_54)


	//   ....[0]....
.L_54:
        /*0080*/ 	.word	0x000008d0


	//   ....[1]....
        /*0084*/ 	.word	0x00000920


	//----- nvinfo : EIATTR_CRS_STACK_SIZE
	.align		4
.L_55:
        /*0088*/ 	.byte	0x04, 0x1e
        /*008a*/ 	.short	(.L_57 - .L_56)
.L_56:
        /*008c*/ 	.word	0x00000000


	//----- nvinfo : EIATTR_CBANK_PARAM_SIZE
	.align		4
.L_57:
        /*0090*/ 	.byte	0x03, 0x19
        /*0092*/ 	.short	0x0024


	//----- nvinfo : EIATTR_PARAM_CBANK
	.align		4
        /*0094*/ 	.byte	0x04, 0x0a
        /*0096*/ 	.short	(.L_59 - .L_58)
	.align		4
.L_58:
        /*0098*/ 	.word	index@(.nv.constant0._Z28gemm_double_buffer_BK_kernelILi16EEvPKfS1_Pfiii)
        /*009c*/ 	.short	0x0380
        /*009e*/ 	.short	0x0024


	//----- nvinfo : EIATTR_SW_WAR
	.align		4
.L_59:
        /*00a0*/ 	.byte	0x04, 0x36
        /*00a2*/ 	.short	(.L_61 - .L_60)
.L_60:
        /*00a4*/ 	.word	0x00000008
.L_61:


//--------------------- .nv.info._Z28gemm_double_buffer_BK_kernelILi8EEvPKfS1_Pfiii --------------------------
	.section	.nv.info._Z28gemm_double_buffer_BK_kernelILi8EEvPKfS1_Pfiii,"",@"SHT_CUDA_INFO"
	.sectionflags	@""
	.align	4


	//----- nvinfo : EIATTR_CUDA_API_VERSION
	.align		4
        /*0000*/ 	.byte	0x04, 0x37
        /*0002*/ 	.short	(.L_63 - .L_62)
.L_62:
        /*0004*/ 	.word	0x00000082


	//----- nvinfo : EIATTR_KPARAM_INFO
	.align		4
.L_63:
        /*0008*/ 	.byte	0x04, 0x17
        /*000a*/ 	.short	(.L_65 - .L_64)
.L_64:
        /*000c*/ 	.word	0x00000000
        /*0010*/ 	.short	0x0005
        /*0012*/ 	.short	0x0020
        /*0014*/ 	.byte	0x00, 0xf0, 0x11, 0x00


	//----- nvinfo : EIATTR_KPARAM_INFO
	.align		4
.L_65:
        /*0018*/ 	.byte	0x04, 0x17
        /*001a*/ 	.short	(.L_67 - .L_66)
.L_66:
        /*001c*/ 	.word	0x00000000
        /*0020*/ 	.short	0x0004
        /*0022*/ 	.short	0x001c
        /*0024*/ 	.byte	0x00, 0xf0, 0x11, 0x00


	//----- nvinfo : EIATTR_KPARAM_INFO
	.align		4
.L_67:
        /*0028*/ 	.byte	0x04, 0x17
        /*002a*/ 	.short	(.L_69 - .L_68)
.L_68:
        /*002c*/ 	.word	0x00000000
        /*0030*/ 	.short	0x0003
        /*0032*/ 	.short	0x0018
        /*0034*/ 	.byte	0x00, 0xf0, 0x11, 0x00


	//----- nvinfo : EIATTR_KPARAM_INFO
	.align		4
.L_69:
        /*0038*/ 	.byte	0x04, 0x17
        /*003a*/ 	.short	(.L_71 - .L_70)
.L_70:
        /*003c*/ 	.word	0x00000000
        /*0040*/ 	.short	0x0002
        /*0042*/ 	.short	0x0010
        /*0044*/ 	.byte	0x00, 0xf5, 0x21, 0x00


	//----- nvinfo : EIATTR_KPARAM_INFO
	.align		4
.L_71:
        /*0048*/ 	.byte	0x04, 0x17
        /*004a*/ 	.short	(.L_73 - .L_72)
.L_72:
        /*004c*/ 	.word	0x00000000
        /*0050*/ 	.short	0x0001
        /*0052*/ 	.short	0x0008
        /*0054*/ 	.byte	0x00, 0xf5, 0x21, 0x00


	//----- nvinfo : EIATTR_KPARAM_INFO
	.align		4
.L_73:
        /*0058*/ 	.byte	0x04, 0x17
        /*005a*/ 	.short	(.L_75 - .L_74)
.L_74:
        /*005c*/ 	.word	0x00000000
        /*0060*/ 	.short	0x0000
        /*0062*/ 	.short	0x0000
        /*0064*/ 	.byte	0x00, 0xf5, 0x21, 0x00


	//----- nvinfo : EIATTR_SPARSE_MMA_MASK
	.align		4
.L_75:
        /*0068*/ 	.byte	0x03, 0x50
        /*006a*/ 	.short	0x0000


	//----- nvinfo : EIATTR_MAXREG_COUNT
	.align		4
        /*006c*/ 	.byte	0x03, 0x1b
        /*006e*/ 	.short	0x00ff


	//----- nvinfo : EIATTR_NUM_BARRIERS
	.align		4
        /*0070*/ 	.byte	0x02, 0x4c
        /*0072*/ 	.byte	0x01
	.zero		1


	//----- nvinfo : EIATTR_MERCURY_ISA_VERSION
	.align		4
        /*0074*/ 	.byte	0x03, 0x5f
        /*0076*/ 	.short	0x0101


	//----- nvinfo : EIATTR_VRC_CTA_INIT_COUNT
	.align		4
        /*0078*/ 	.byte	0x02, 0x4a
	.zero		1
	.zero		1


	//----- nvinfo : EIATTR_EXIT_INSTR_OFFSETS
	.align		4
        /*007c*/ 	.byte	0x04, 0x1c
        /*007e*/ 	.short	(.L_77 - .L_76)


	//   ....[0]....
.L_76:
        /*0080*/ 	.word	0x00000c90


	//   ....[1]....
        /*0084*/ 	.word	0x00000ce0


	//----- nvinfo : EIATTR_CBANK_PARAM_SIZE
	.align		4
.L_77:
        /*0088*/ 	.byte	0x03, 0x19
        /*008a*/ 	.short	0x0024


	//----- nvinfo : EIATTR_PARAM_CBANK
	.align		4
        /*008c*/ 	.byte	0x04, 0x0a
        /*008e*/ 	.short	(.L_79 - .L_78)
	.align		4
.L_78:
        /*0090*/ 	.word	index@(.nv.constant0._Z28gemm_double_buffer_BK_kernelILi8EEvPKfS1_Pfiii)
        /*0094*/ 	.short	0x0380
        /*0096*/ 	.short	0x0024


	//----- nvinfo : EIATTR_SW_WAR
	.align		4
.L_79:
        /*0098*/ 	.byte	0x04, 0x36
        /*009a*/ 	.short	(.L_81 - .L_80)
.L_80:
        /*009c*/ 	.word	0x00000008
.L_81:


//--------------------- .nv.callgraph             --------------------------
	.section	.nv.callgraph,"",@"SHT_CUDA_CALLGRAPH"
	.align	4
	.sectionentsize	8
	.align		4
        /*0000*/ 	.word	0x00000000
	.align		4
        /*0004*/ 	.word	0xffffffff
	.align		4
        /*0008*/ 	.word	0x00000000
	.align		4
        /*000c*/ 	.word	0xfffffffe
	.align		4
        /*0010*/ 	.word	0x00000000
	.align		4
        /*0014*/ 	.word	0xfffffffd
	.align		4
        /*0018*/ 	.word	0x00000000
	.align		4
        /*001c*/ 	.word	0xfffffffc


//--------------------- .text._Z28gemm_double_buffer_BK_kernelILi32EEvPKfS1_Pfiii --------------------------
	.section	.text._Z28gemm_double_buffer_BK_kernelILi32EEvPKfS1_Pfiii,"ax",@progbits
	.align	128
        .global         _Z28gemm_double_buffer_BK_kernelILi32EEvPKfS1_Pfiii
        .type           _Z28gemm_double_buffer_BK_kernelILi32EEvPKfS1_Pfiii,@function
        .size           _Z28gemm_double_buffer_BK_kernelILi32EEvPKfS1_Pfiii,(.L_x_22 - _Z28gemm_double_buffer_BK_kernelILi32EEvPKfS1_Pfiii)
        .other          _Z28gemm_double_buffer_BK_kernelILi32EEvPKfS1_Pfiii,@"STO_CUDA_ENTRY STV_DEFAULT"
_Z28gemm_double_buffer_BK_kernelILi32EEvPKfS1_Pfiii:
.text._Z28gemm_double_buffer_BK_kernelILi32EEvPKfS1_Pfiii:
[----:B------:R-:W-:Y:S01]  /*0000*/  LDC R1, c[0x0][0x37c] ;  /* 0x0000df00ff017b82 */ /* 0x000fe20000000800 */
[----:B------:R-:W0:Y:S07]  /*0010*/  S2R R16, SR_TID.Y ;  /* 0x0000000000107919 */ /* 0x000e2e0000002200 */
[----:B------:R-:W1:Y:S01]  /*0020*/  S2UR UR6, SR_CgaCtaId ;  /* 0x00000000000679c3 */ /* 0x000e620000008800 */
[----:B------:R-:W2:Y:S01]  /*0030*/  LDCU UR10, c[0x0][0x3a0] ;  /* 0x00007400ff0a77ac */ /* 0x000ea20008000800 */
[----:B------:R-:W3:Y:S01]  /*0040*/  S2R R3, SR_CTAID.Y ;  /* 0x0000000000037919 */ /* 0x000ee20000002600 */
[----:B------:R-:W-:Y:S01]  /*0050*/  UMOV UR4, 0x400 ;  /* 0x0000040000047882 */ /* 0x000fe20000000000 */
[----:B------:R-:W4:Y:S01]  /*0060*/  LDCU.64 UR8, c[0x0][0x358] ;  /* 0x00006b00ff0877ac */ /* 0x000f220008000a00 */
[----:B------:R-:W5:Y:S01]  /*0070*/  S2R R17, SR_TID.X ;  /* 0x0000000000117919 */ /* 0x000f620000002100 */
[----:B------:R-:W-:Y:S01]  /*0080*/  UIADD3 UR5, UPT, UPT, UR4, 0x1000, URZ ;  /* 0x0000100004057890 */ /* 0x000fe2000fffe0ff */
[----:B------:R-:W4:Y:S01]  /*0090*/  S2R R6, SR_CTAID.X ;  /* 0x0000000000067919 */ /* 0x000f220000002500 */
[----:B--2---:R-:W-:-:S02]  /*00a0*/  UISETP.GE.AND UP0, UPT, UR10, 0x1, UPT ;  /* 0x000000010a00788c */ /* 0x004fc4000bf06270 */
[----:B-1----:R-:W-:Y:S02]  /*00b0*/  ULEA UR4, UR6, UR4, 0x18 ;  /* 0x0000000406047291 */ /* 0x002fe4000f8ec0ff */
[----:B------:R-:W-:-:S04]  /*00c0*/  ULEA UR5, UR6, UR5, 0x18 ;  /* 0x0000000506057291 */ /* 0x000fc8000f8ec0ff */
[C---:B0-----:R-:W-:Y:S02]  /*00d0*/  LEA R22, R16.reuse, UR4, 0x7 ;  /* 0x0000000410167c11 */ /* 0x041fe4000f8e38ff */
[----:B------:R-:W-:Y:S02]  /*00e0*/  LEA R18, R16, UR5, 0x6 ;  /* 0x0000000510127c11 */ /* 0x000fe4000f8e30ff */
[----:B---3--:R-:W-:Y:S02]  /*00f0*/  LEA R24, R3, R16, 0x4 ;  /* 0x0000001003187211 */ /* 0x008fe400078e20ff */
[C---:B-----5:R-:W-:Y:S02]  /*0100*/  LEA R20, R17.reuse, R22, 0x2 ;  /* 0x0000001611147211 */ /* 0x060fe400078e10ff */
[----:B------:R-:W-:Y:S02]  /*0110*/  LEA R18, R17, R18, 0x2 ;  /* 0x0000001211127211 */ /* 0x000fe400078e10ff */
[----:B----4-:R-:W-:Y:S01]  /*0120*/  LEA R19, R6, R17, 0x4 ;  /* 0x0000001106137211 */ /* 0x010fe200078e20ff */
[----:B------:R-:W-:Y:S06]  /*0130*/  BRA.U !UP0, `(.L_x_0) ;  /* 0x0000000108487547 */ /* 0x000fec000b800000 */
[----:B------:R-:W0:Y:S01]  /*0140*/  LDCU UR4, c[0x0][0x398] ;  /* 0x00007300ff0477ac */ /* 0x000e220008000800 */
[----:B------:R-:W-:Y:S02]  /*0150*/  ISETP.GE.U32.AND P1, PT, R17, UR10, PT ;  /* 0x0000000a11007c0c */ /* 0x000fe4000bf26070 */
[----:B------:R-:W-:Y:S01]  /*0160*/  ISETP.GE.U32.AND P0, PT, R16, UR10, PT ;  /* 0x0000000a10007c0c */ /* 0x000fe2000bf06070 */
[----:B------:R-:W1:Y:S01]  /*0170*/  LDCU UR6, c[0x0][0x39c] ;  /* 0x00007380ff0677ac */ /* 0x000e620008000800 */
[----:B0-----:R-:W-:Y:S02]  /*0180*/  ISETP.GE.OR P1, PT, R24, UR4, P1 ;  /* 0x0000000418007c0c */ /* 0x001fe40008f26670 */
[----:B-1----:R-:W-:-:S11]  /*0190*/  ISETP.GE.OR P0, PT, R19, UR6, P0 ;  /* 0x0000000613007c0c */ /* 0x002fd60008706670 */
[----:B------:R-:W0:Y:S01]  /*01a0*/  @!P1 LDC.64 R2, c[0x0][0x380] ;  /* 0x0000e000ff029b82 */ /* 0x000e220000000a00 */
[----:B------:R-:W-:Y:S02]  /*01b0*/  @!P1 IMAD R7, R24, UR10, R17 ;  /* 0x0000000a18079c24 */ /* 0x000fe4000f8e0211 */
[----:B------:R-:W-:-:S05]  /*01c0*/  @!P0 IMAD R9, R16, UR6, R19 ;  /* 0x0000000610098c24 */ /* 0x000fca000f8e0213 */
[----:B------:R-:W1:Y:S01]  /*01d0*/  @!P0 LDC.64 R4, c[0x0][0x388] ;  /* 0x0000e200ff048b82 */ /* 0x000e620000000a00 */
[----:B0-----:R-:W-:-:S06]  /*01e0*/  @!P1 IMAD.WIDE.U32 R2, R7, 0x4, R2 ;  /* 0x0000000407029825 */ /* 0x001fcc00078e0002 */
[----:B------:R-:W2:Y:S01]  /*01f0*/  @!P1 LDG.E.CONSTANT R3, desc[UR8][R2.64] ;  /* 0x0000000802039981 */ /* 0x000ea2000c1e9900 */
[----:B-1----:R-:W-:-:S06]  /*0200*/  @!P0 IMAD.WIDE R4, R9, 0x4, R4 ;  /* 0x0000000409048825 */ /* 0x002fcc00078e0204 */
[----:B------:R-:W3:Y:S04]  /*0210*/  @!P0 LDG.E.CONSTANT R5, desc[UR8][R4.64] ;  /* 0x0000000804058981 */ /* 0x000ee8000c1e9900 */
[----:B--2---:R0:W-:Y:S04]  /*0220*/  @!P1 STS [R20], R3 ;  /* 0x0000000314009388 */ /* 0x0041e80000000800 */
[----:B------:R0:W-:Y:S04]  /*0230*/  @P1 STS [R20], RZ ;  /* 0x000000ff14001388 */ /* 0x0001e80000000800 */
[----:B---3--:R0:W-:Y:S04]  /*0240*/  @!P0 STS [R18], R5 ;  /* 0x0000000512008388 */ /* 0x0081e80000000800 */
[----:B------:R0:W-:Y:S02]  /*0250*/  @P0 STS [R18], RZ ;  /* 0x000000ff12000388 */ /* 0x0001e40000000800 */
.L_x_0:
[----:B------:R-:W-:Y:S01]  /*0260*/  BAR.SYNC.DEFER_BLOCKING 0x0 ;  /* 0x0000000000007b1d */ /* 0x000fe20000010000 */
[----:B------:R-:W-:Y:S01]  /*0270*/  UIADD3 UR4, UPT, UPT, UR10, 0x1f, URZ ;  /* 0x0000001f0a047890 */ /* 0x000fe2000fffe0ff */
[----:B------:R-:W-:-:S03]  /*0280*/  HFMA2 R11, -RZ, RZ, 0, 0 ;  /* 0x00000000ff0b7431 */ /* 0x000fc600000001ff */
[----:B------:R-:W-:-:S04]  /*0290*/  USHF.R.S32.HI UR6, URZ, 0x1f, UR4 ;  /* 0x0000001fff067899 */ /* 0x000fc80008011404 */
[----:B------:R-:W-:Y:S01]  /*02a0*/  ULEA.HI UR6, UR6, UR4, URZ, 0x5 ;  /* 0x0000000406067291 */ /* 0x000fe2000f8f28ff */
[----:B------:R-:W-:Y:S11]  /*02b0*/  BRA.U !UP0, `(.L_x_1) ;  /* 0x0000000908087547 */ /* 0x000ff6000b800000 */
[----:B------:R-:W1:Y:S01]  /*02c0*/  LDCU UR4, c[0x0][0x39c] ;  /* 0x00007380ff0477ac */ /* 0x000e620008000800 */
[----:B------:R-:W2:Y:S01]  /*02d0*/  LDC R2, c[0x0][0x39c] ;  /* 0x0000e700ff027b82 */ /* 0x000ea20000000800 */
[----:B------:R-:W-:Y:S01]  /*02e0*/  IADD3 R0, PT, PT, R16, 0x20, RZ ;  /* 0x0000002010007810 */ /* 0x000fe20007ffe0ff */
[--C-:B0-----:R-:W-:Y:S01]  /*02f0*/  IMAD R5, R24, UR10, R17.reuse ;  /* 0x0000000a18057c24 */ /* 0x101fe2000f8e0211 */
[----:B------:R-:W-:Y:S01]  /*0300*/  USHF.R.S32.HI UR7, URZ, 0x5, UR6 ;  /* 0x00000005ff077899 */ /* 0x000fe20008011406 */
[----:B------:R-:W-:Y:S01]  /*0310*/  MOV R11, RZ ;  /* 0x000000ff000b7202 */ /* 0x000fe20000000f00 */
[----:B------:R-:W0:Y:S01]  /*0320*/  LDCU UR13, c[0x0][0x39c] ;  /* 0x00007380ff0d77ac */ /* 0x000e220008000800 */
[----:B------:R-:W-:Y:S02]  /*0330*/  MOV R3, RZ ;  /* 0x000000ff00037202 */ /* 0x000fe40000000f00 */
[----:B------:R-:W3:Y:S01]  /*0340*/  LDC.64 R26, c[0x0][0x388] ;  /* 0x0000e200ff1a7b82 */ /* 0x000ee20000000a00 */
[----:B------:R-:W-:Y:S01]  /*0350*/  UISETP.LT.AND UP0, UPT, UR7, 0x1, UPT ;  /* 0x000000010700788c */ /* 0x000fe2000bf01270 */
[----:B------:R-:W4:Y:S01]  /*0360*/  LDCU UR11, c[0x0][0x3a0] ;  /* 0x00007400ff0b77ac */ /* 0x000f220008000800 */
[----:B------:R-:W0:Y:S01]  /*0370*/  LDCU UR12, c[0x0][0x398] ;  /* 0x00007300ff0c77ac */ /* 0x000e220008000800 */
[----:B-1----:R-:W-:Y:S01]  /*0380*/  IMAD R0, R0, UR4, R17 ;  /* 0x0000000400007c24 */ /* 0x002fe2000f8e0211 */
[----:B------:R-:W-:-:S04]  /*0390*/  USEL UR4, UR7, 0x1, !UP0 ;  /* 0x0000000107047887 */ /* 0x000fc8000c000000 */
[----:B------:R-:W-:Y:S01]  /*03a0*/  LEA R7, R6, R0, 0x4 ;  /* 0x0000000006077211 */ /* 0x000fe200078e20ff */
[----:B------:R-:W-:Y:S01]  /*03b0*/  UIADD3 UR6, UPT, UPT, -UR4, URZ, URZ ;  /* 0x000000ff04067290 */ /* 0x000fe2000fffe1ff */
[----:B------:R-:W-:Y:S02]  /*03c0*/  LEA R6, R17, UR5, 0x2 ;  /* 0x0000000511067c11 */ /* 0x000fe4000f8e10ff */
[----:B------:R-:W-:Y:S01]  /*03d0*/  MOV R0, 0x1 ;  /* 0x0000000100007802 */ /* 0x000fe20000000f00 */
[----:B------:R-:W-:-:S08]  /*03e0*/  UMOV UR4, URZ ;  /* 0x000000ff00047c82 */ /* 0x000fd00008000000 */
.L_x_5:
[C---:B------:R-:W-:Y:S01]  /*03f0*/  LEA R4, R3.reuse, R6, 0xb ;  /* 0x0000000603047211 */ /* 0x040fe200078e58ff */
[----:B------:R-:W-:Y:S01]  /*0400*/  UIADD3 UR4, UPT, UPT, UR4, 0x1, URZ ;  /* 0x0000000104047890 */ /* 0x000fe2000fffe0ff */
[----:B------:R-:W-:-:S03]  /*0410*/  LEA R21, R3, R22, 0xb ;  /* 0x0000001603157211 */ /* 0x000fc600078e58ff */
[----:B0-----:R-:W-:Y:S01]  /*0420*/  LDS R8, [R4] ;  /* 0x0000000004087984 */ /* 0x001fe20000000800 */
[----:B------:R-:W-:-:S03]  /*0430*/  UISETP.GE.AND UP0, UPT, UR4, UR7, UPT ;  /* 0x000000070400728c */ /* 0x000fc6000bf06270 */
[----:B------:R-:W1:Y:S04]  /*0440*/  LDS.128 R12, [R21] ;  /* 0x00000000150c7984 */ /* 0x000e680000000c00 */
[----:B------:R-:W5:Y:S04]  /*0450*/  LDS R9, [R4+0x40] ;  /* 0x0000400004097984 */ /* 0x000f680000000800 */
[----:B------:R-:W0:Y:S04]  /*0460*/  LDS R10, [R4+0x80] ;  /* 0x00008000040a7984 */ /* 0x000e280000000800 */
[----:B------:R-:W4:Y:S04]  /*0470*/  LDS R28, [R4+0xc0] ;  /* 0x0000c000041c7984 */ /* 0x000f280000000800 */
[----:B------:R-:W-:Y:S01]  /*0480*/  LDS R29, [R4+0x740] ;  /* 0x00074000041d7984 */ /* 0x000fe20000000800 */
[----:B-1----:R-:W-:-:S03]  /*0490*/  FFMA R8, R12, R8, R11 ;  /* 0x000000080c087223 */ /* 0x002fc6000000000b */
[----:B------:R-:W-:Y:S01]  /*04a0*/  LDS R12, [R4+0x180] ;  /* 0x00018000040c7984 */ /* 0x000fe20000000800 */
[----:B-----5:R-:W-:-:S03]  /*04b0*/  FFMA R9, R9, R13, R8 ;  /* 0x0000000d09097223 */ /* 0x020fc60000000008 */
[----:B------:R-:W-:Y:S01]  /*04c0*/  LDS R13, [R4+0x100] ;  /* 0x00010000040d7984 */ /* 0x000fe20000000800 */
[----:B0-----:R-:W-:-:S03]  /*04d0*/  FFMA R23, R10, R14, R9 ;  /* 0x0000000e0a177223 */ /* 0x001fc60000000009 */
[----:B------:R-:W0:Y:S01]  /*04e0*/  LDS.128 R8, [R21+0x10] ;  /* 0x0000100015087984 */ /* 0x000e220000000c00 */
[----:B----4-:R-:W-:-:S03]  /*04f0*/  FFMA R15, R28, R15, R23 ;  /* 0x0000000f1c0f7223 */ /* 0x010fc60000000017 */
[----:B------:R-:W1:Y:S04]  /*0500*/  LDS R23, [R4+0x140] ;  /* 0x0001400004177984 */ /* 0x000e680000000800 */
[----:B------:R-:W4:Y:S01]  /*0510*/  LDS R28, [R4+0x1c0] ;  /* 0x0001c000041c7984 */ /* 0x000f220000000800 */
[----:B0-----:R-:W-:-:S04]  /*0520*/  FFMA R8, R8, R13, R15 ;  /* 0x0000000d08087223 */ /* 0x001fc8000000000f */
[----:B-1----:R-:W-:Y:S02]  /*0530*/  FFMA R23, R23, R9, R8 ;  /* 0x0000000917177223 */ /* 0x002fe40000000008 */
[----:B------:R-:W-:Y:S02]  /*0540*/  LDS R9, [R4+0x200] ;  /* 0x0002000004097984 */ /* 0x000fe40000000800 */
[----:B------:R-:W-:Y:S02]  /*0550*/  FFMA R23, R12, R10, R23 ;  /* 0x0000000a0c177223 */ /* 0x000fe40000000017 */
[----:B------:R-:W0:Y:S02]  /*0560*/  LDS.128 R12, [R21+0x20] ;  /* 0x00002000150c7984 */ /* 0x000e240000000c00 */
[----:B----4-:R-:W-:Y:S02]  /*0570*/  FFMA R11, R28, R11, R23 ;  /* 0x0000000b1c0b7223 */ /* 0x010fe40000000017 */
[----:B------:R-:W1:Y:S04]  /*0580*/  LDS R23, [R4+0x240] ;  /* 0x0002400004177984 */ /* 0x000e680000000800 */
[----:B------:R-:W4:Y:S04]  /*0590*/  LDS R8, [R4+0x280] ;  /* 0x0002800004087984 */ /* 0x000f280000000800 */
[----:B------:R-:W5:Y:S01]  /*05a0*/  LDS R28, [R4+0x2c0] ;  /* 0x0002c000041c7984 */ /* 0x000f620000000800 */
[----:B0-----:R-:W-:-:S04]  /*05b0*/  FFMA R12, R12, R9, R11 ;  /* 0x000000090c0c7223 */ /* 0x001fc8000000000b */
[----:B-1----:R-:W-:Y:S02]  /*05c0*/  FFMA R23, R23, R13, R12 ;  /* 0x0000000d17177223 */ /* 0x002fe4000000000c */
[----:B------:R-:W-:Y:S02]  /*05d0*/  LDS R13, [R4+0x300] ;  /* 0x00030000040d7984 */ /* 0x000fe40000000800 */
[----:B----4-:R-:W-:Y:S02]  /*05e0*/  FFMA R23, R8, R14, R23 ;  /* 0x0000000e08177223 */ /* 0x010fe40000000017 */
[----:B------:R-:W0:Y:S02]  /*05f0*/  LDS.128 R8, [R21+0x30] ;  /* 0x0000300015087984 */ /* 0x000e240000000c00 */
[----:B-----5:R-:W-:Y:S02]  /*0600*/  FFMA R15, R28, R15, R23 ;  /* 0x0000000f1c0f7223 */ /* 0x020fe40000000017 */
        /* <DEDUP_REMOVED lines=28> */
[----:B------:R-:W4:Y:S01]  /*07d0*/  LDS R8, [R4+0x680] ;  /* 0x0006800004087984 */ /* 0x000f220000000800 */
[----:B0-----:R-:W-:-:S04]  /*07e0*/  FFMA R12, R12, R9, R11 ;  /* 0x000000090c0c7223 */ /* 0x001fc8000000000b */
[----:B-1----:R-:W-:Y:S02]  /*07f0*/  FFMA R23, R23, R13, R12 ;  /* 0x0000000d17177223 */ /* 0x002fe4000000000c */
[----:B------:R-:W0:Y:S02]  /*0800*/  LDS R12, [R4+0x6c0] ;  /* 0x0006c000040c7984 */ /* 0x000e240000000800 */
[----:B----4-:R-:W-:Y:S02]  /*0810*/  FFMA R25, R8, R14, R23 ;  /* 0x0000000e08197223 */ /* 0x010fe40000000017 */
[----:B------:R-:W-:Y:S04]  /*0820*/  LDS R13, [R4+0x700] ;  /* 0x00070000040d7984 */ /* 0x000fe80000000800 */
[----:B------:R-:W1:Y:S04]  /*0830*/  LDS.128 R8, [R21+0x70] ;  /* 0x0000700015087984 */ /* 0x000e680000000c00 */
[----:B------:R-:W4:Y:S04]  /*0840*/  LDS R23, [R4+0x780] ;  /* 0x0007800004177984 */ /* 0x000f280000000800 */
[----:B------:R-:W5:Y:S01]  /*0850*/  LDS R14, [R4+0x7c0] ;  /* 0x0007c000040e7984 */ /* 0x000f620000000800 */
[----:B0-----:R-:W-:-:S04]  /*0860*/  FFMA R15, R12, R15, R25 ;  /* 0x0000000f0c0f7223 */ /* 0x001fc80000000019 */
[----:B-1----:R-:W-:-:S04]  /*0870*/  FFMA R8, R8, R13, R15 ;  /* 0x0000000d08087223 */ /* 0x002fc8000000000f */
[----:B------:R-:W-:-:S04]  /*0880*/  FFMA R8, R29, R9, R8 ;  /* 0x000000091d087223 */ /* 0x000fc80000000008 */
[----:B----4-:R-:W-:Y:S01]  /*0890*/  FFMA R23, R23, R10, R8 ;  /* 0x0000000a17177223 */ /* 0x010fe20000000008 */
[----:B------:R-:W-:Y:S02]  /*08a0*/  MOV R10, R3 ;  /* 0x00000003000a7202 */ /* 0x000fe40000000f00 */
[----:B------:R-:W-:Y:S01]  /*08b0*/  MOV R3, R0 ;  /* 0x0000000000037202 */ /* 0x000fe20000000f00 */
[----:B-----5:R-:W-:Y:S01]  /*08c0*/  FFMA R11, R14, R11, R23 ;  /* 0x0000000b0e0b7223 */ /* 0x020fe20000000017 */
[----:B------:R-:W-:Y:S06]  /*08d0*/  BRA.U UP0, `(.L_x_2) ;  /* 0x00000001005c7547 */ /* 0x000fec000b800000 */
[----:B------:R-:W-:-:S04]  /*08e0*/  IADD3 R0, PT, PT, R17, 0x20, RZ ;  /* 0x0000002011007810 */ /* 0x000fc80007ffe0ff */
[----:B------:R-:W-:-:S04]  /*08f0*/  ISETP.GE.AND P0, PT, R0, UR11, PT ;  /* 0x0000000b00007c0c */ /* 0x000fc8000bf06270 */
[----:B------:R-:W-:-:S13]  /*0900*/  ISETP.GE.OR P0, PT, R24, UR12, P0 ;  /* 0x0000000c18007c0c */ /* 0x000fda0008706670 */
[----:B------:R-:W0:Y:S01]  /*0910*/  @!P0 LDC.64 R8, c[0x0][0x380] ;  /* 0x0000e000ff088b82 */ /* 0x000e220000000a00 */
[----:B------:R-:W-:-:S05]  /*0920*/  @!P0 IADD3 R13, PT, PT, R5, 0x20, RZ ;  /* 0x00000020050d8810 */ /* 0x000fca0007ffe0ff */
[----:B0-----:R-:W-:-:S06]  /*0930*/  @!P0 IMAD.WIDE.U32 R8, R13, 0x4, R8 ;  /* 0x000000040d088825 */ /* 0x001fcc00078e0008 */
[----:B------:R-:W4:Y:S01]  /*0940*/  @!P0 LDG.E.CONSTANT R8, desc[UR8][R8.64] ;  /* 0x0000000808088981 */ /* 0x000f22000c1e9900 */
[----:B------:R-:W-:Y:S01]  /*0950*/  LEA R13, R3, R20, 0xb ;  /* 0x00000014030d7211 */ /* 0x000fe200078e58ff */
[----:B------:R-:W-:Y:S01]  /*0960*/  BSSY.RECONVERGENT B0, `(.L_x_2) ;  /* 0x000000e000007945 */ /* 0x000fe20003800200 */
[----:B------:R-:W-:-:S03]  /*0970*/  IADD3 R0, PT, PT, R16, 0x20, RZ ;  /* 0x0000002010007810 */ /* 0x000fc60007ffe0ff */
[----:B----4-:R0:W-:Y:S04]  /*0980*/  @!P0 STS [R13], R8 ;  /* 0x000000080d008388 */ /* 0x0101e80000000800 */
[----:B------:R0:W-:Y:S01]  /*0990*/  @P0 STS [R13], RZ ;  /* 0x000000ff0d000388 */ /* 0x0001e20000000800 */
[----:B------:R-:W-:-:S04]  /*09a0*/  ISETP.GE.AND P0, PT, R0, UR11, PT ;  /* 0x0000000b00007c0c */ /* 0x000fc8000bf06270 */
[----:B------:R-:W-:-:S13]  /*09b0*/  ISETP.GE.OR P0, PT, R19, UR13, P0 ;  /* 0x0000000d13007c0c */ /* 0x000fda0008706670 */
[----:B0-----:R-:W-:Y:S05]  /*09c0*/  @P0 BRA `(.L_x_3) ;  /* 0x0000000000140947 */ /* 0x001fea0003800000 */
[----:B---3--:R-:W-:-:S06]  /*09d0*/  IMAD.WIDE R8, R7, 0x4, R26 ;  /* 0x0000000407087825 */ /* 0x008fcc00078e021a */
[----:B------:R-:W3:Y:S01]  /*09e0*/  LDG.E.CONSTANT R8, desc[UR8][R8.64] ;  /* 0x0000000808087981 */ /* 0x000ee2000c1e9900 */
[----:B------:R-:W-:-:S05]  /*09f0*/  LEA R13, R3, R18, 0xb ;  /* 0x00000012030d7211 */ /* 0x000fca00078e58ff */
[----:B---3--:R0:W-:Y:S01]  /*0a00*/  STS [R13], R8 ;  /* 0x000000080d007388 */ /* 0x0081e20000000800 */
[----:B------:R-:W-:Y:S05]  /*0a10*/  BRA `(.L_x_4) ;  /* 0x0000000000087947 */ /* 0x000fea0003800000 */
.L_x_3:
[----:B------:R-:W-:-:S05]  /*0a20*/  LEA R0, R3, R18, 0xb ;  /* 0x0000001203007211 */ /* 0x000fca00078e58ff */
[----:B------:R1:W-:Y:S02]  /*0a30*/  STS [R0], RZ ;  /* 0x000000ff00007388 */ /* 0x0003e40000000800 */
.L_x_4:
[----:B------:R-:W-:Y:S05]  /*0a40*/  BSYNC.RECONVERGENT B0 ;  /* 0x0000000000007941 */ /* 0x000fea0003800200 */
.L_x_2:
[----:B------:R-:W-:Y:S01]  /*0a50*/  BAR.SYNC.DEFER_BLOCKING 0x0 ;  /* 0x0000000000007b1d */ /* 0x000fe20000010000 */
[----:B------:R-:W-:Y:S01]  /*0a60*/  UIADD3 UR6, UPT, UPT, UR6, 0x1, URZ ;  /* 0x0000000106067890 */ /* 0x000fe2000fffe0ff */
[----:B--2---:R-:W-:Y:S02]  /*0a70*/  LEA R7, R2, R7, 0x5 ;  /* 0x0000000702077211 */ /* 0x004fe400078e28ff */
[----:B------:R-:W-:Y:S01]  /*0a80*/  IADD3 R16, PT, PT, R16, 0x20, RZ ;  /* 0x0000002010107810 */ /* 0x000fe20007ffe0ff */
[----:B------:R-:W-:Y:S01]  /*0a90*/  UISETP.NE.AND UP0, UPT, UR6, URZ, UPT ;  /* 0x000000ff0600728c */ /* 0x000fe2000bf05270 */
[----:B------:R-:W-:Y:S02]  /*0aa0*/  IADD3 R5, PT, PT, R5, 0x20, RZ ;  /* 0x0000002005057810 */ /* 0x000fe40007ffe0ff */
[----:B------:R-:W-:Y:S02]  /*0ab0*/  IADD3 R17, PT, PT, R17, 0x20, RZ ;  /* 0x0000002011117810 */ /* 0x000fe40007ffe0ff */
[----:B-1----:R-:W-:-:S04]  /*0ac0*/  MOV R0, R10 ;  /* 0x0000000a00007202 */ /* 0x002fc80000000f00 */
[----:B------:R-:W-:Y:S05]  /*0ad0*/  BRA.U UP0, `(.L_x_5) ;  /* 0xfffffff900447547 */ /* 0x000fea000b83ffff */
.L_x_1:
[----:B------:R-:W1:Y:S02]  /*0ae0*/  LDCU.64 UR14, c[0x0][0x398] ;  /* 0x00007300ff0e77ac */ /* 0x000e640008000a00 */
[----:B-1----:R-:W-:-:S04]  /*0af0*/  ISETP.GE.AND P0, PT, R19, UR15, PT ;  /* 0x0000000f13007c0c */ /* 0x002fc8000bf06270 */
[----:B------:R-:W-:-:S13]  /*0b00*/  ISETP.GE.OR P0, PT, R24, UR14, P0 ;  /* 0x0000000e18007c0c */ /* 0x000fda0008706670 */
[----:B------:R-:W-:Y:S05]  /*0b10*/  @P0 EXIT ;  /* 0x000000000000094d */ /* 0x000fea0003800000 */
[----:B0-----:R-:W0:Y:S01]  /*0b20*/  LDC.64 R2, c[0x0][0x390] ;  /* 0x0000e400ff027b82 */ /* 0x001e220000000a00 */
[----:B------:R-:W-:-:S04]  /*0b30*/  IMAD R19, R24, UR15, R19 ;  /* 0x0000000f18137c24 */ /* 0x000fc8000f8e0213 */
[----:B0-----:R-:W-:-:S05]  /*0b40*/  IMAD.WIDE R2, R19, 0x4, R2 ;  /* 0x0000000413027825 */ /* 0x001fca00078e0202 */
[----:B------:R-:W-:Y:S01]  /*0b50*/  STG.E desc[UR8][R2.64], R11 ;  /* 0x0000000b02007986 */ /* 0x000fe2000c101908 */
[----:B------:R-:W-:Y:S05]  /*0b60*/  EXIT ;  /* 0x000000000000794d */ /* 0x000fea0003800000 */
.L_x_6:
[----:B------:R-:W-:-:S00]  /*0b70*/  BRA `(.L_x_6) ;  /* 0xfffffffc00fc7947 */ /* 0x000fc0000383ffff */
[----:B------:R-:W-:-:S00]  /*0b80*/  NOP ;  /* 0x0000000000007918 */ /* 0x000fc00000000000 */
[----:B------:R-:W-:-:S00]  /*0b90*/  NOP ;  /* 0x0000000000007918 */ /* 0x000fc00000000000 */
[----:B------:R-:W-:-:S00]  /*0ba0*/  NOP ;  /* 0x0000000000007918 */ /* 0x000fc00000000000 */
[----:B------:R-:W-:-:S00]  /*0bb0*/  NOP ;  /* 0x0000000000007918 */ /* 0x000fc00000000000 */
[----:B------:R-:W-:-:S00]  /*0bc0*/  NOP ;  /* 0x0000000000007918 */ /* 0x000fc00000000000 */
[----:B------:R-:W-:-:S00]  /*0bd0*/  NOP ;  /* 0x0000000000007918 */ /* 0x000fc00000000000 */
[----:B------:R-:W-:-:S00]  /*0be0*/  NOP ;  /* 0x0000000000007918 */ /* 0x000fc00000000000 */
[----:B------:R-:W-:-:S00]  /*0bf0*/  NOP ;  /* 0x0000000000007918 */ /* 0x000fc00000000000 */
.L_x_22:


//--------------------- .text._Z28gemm_double_buffer_BK_kernelILi16EEvPKfS1_Pfiii --------------------------
	.section	.text._Z28gemm_double_buffer_BK_kernelILi16EEvPKfS1_Pfiii,"ax",@progbits
	.align	128
        .global         _Z28gemm_double_buffer_BK_kernelILi16EEvPKfS1_Pfiii
        .type           _Z28gemm_double_buffer_BK_kernelILi16EEvPKfS1_Pfiii,@function
        .size           _Z28gemm_double_buffer_BK_kernelILi16EEvPKfS1_Pfiii,(.L_x_23 - _Z28gemm_double_buffer_BK_kernelILi16EEvPKfS1_Pfiii)
        .other          _Z28gemm_double_buffer_BK_kernelILi16EEvPKfS1_Pfiii,@"STO_CUDA_ENTRY STV_DEFAULT"
_Z28gemm_double_buffer_BK_kernelILi16EEvPKfS1_Pfiii:
.text._Z28gemm_double_buffer_BK_kernelILi16EEvPKfS1_Pfiii:
        /* <DEDUP_REMOVED lines=16> */
[C---:B-----5:R-:W-:Y:S01]  /*0100*/  LEA R5, R4.reuse, R2, 0x2 ;  /* 0x0000000204057211 */ /* 0x060fe200078e10ff */
[----:B------:R-:W-:Y:S01]  /*0110*/  IMAD R6, R4, 0x4, R6 ;  /* 0x0000000404067824 */ /* 0x000fe200078e0206 */
        /* <DEDUP_REMOVED lines=20> */
.L_x_7:
[----:B------:R-:W-:Y:S01]  /*0260*/  BAR.SYNC.DEFER_BLOCKING 0x0 ;  /* 0x0000000000007b1d */ /* 0x000fe20000010000 */
[----:B------:R-:W-:Y:S01]  /*0270*/  UIADD3 UR4, UPT, UPT, UR10, 0xf, URZ ;  /* 0x0000000f0a047890 */ /* 0x000fe2000fffe0ff */
[----:B0-----:R-:W-:-:S03]  /*0280*/  HFMA2 R11, -RZ, RZ, 0, 0 ;  /* 0x00000000ff0b7431 */ /* 0x001fc600000001ff */
[----:B------:R-:W-:-:S04]  /*0290*/  USHF.R.S32.HI UR6, URZ, 0x1f, UR4 ;  /* 0x0000001fff067899 */ /* 0x000fc80008011404 */
[----:B------:R-:W-:Y:S01]  /*02a0*/  ULEA.HI UR6, UR6, UR4, URZ, 0x4 ;  /* 0x0000000406067291 */ /* 0x000fe2000f8f20ff */
[----:B------:R-:W-:Y:S11]  /*02b0*/  BRA.U !UP0, `(.L_x_8) ;  /* 0x0000000508787547 */ /* 0x000ff6000b800000 */
[----:B------:R-:W0:Y:S01]  /*02c0*/  LDCU UR4, c[0x0][0x39c] ;  /* 0x00007380ff0477ac */ /* 0x000e220008000800 */
[----:B------:R-:W1:Y:S01]  /*02d0*/  LDC R7, c[0x0][0x39c] ;  /* 0x0000e700ff077b82 */ /* 0x000e620000000800 */
[----:B------:R-:W-:Y:S01]  /*02e0*/  IADD3 R9, PT, PT, R0, 0x10, RZ ;  /* 0x0000001000097810 */ /* 0x000fe20007ffe0ff */
[--C-:B------:R-:W-:Y:S01]  /*02f0*/  IMAD R18, R23, UR10, R4.reuse ;  /* 0x0000000a17127c24 */ /* 0x100fe2000f8e0204 */
[----:B------:R-:W-:Y:S01]  /*0300*/  USHF.R.S32.HI UR7, URZ, 0x4, UR6 ;  /* 0x00000004ff077899 */ /* 0x000fe20008011406 */
[----:B------:R-:W-:Y:S01]  /*0310*/  LEA R17, R4, UR5, 0x2 ;  /* 0x0000000504117c11 */ /* 0x000fe2000f8e10ff */
[----:B------:R-:W-:Y:S01]  /*0320*/  IMAD.MOV.U32 R21, RZ, RZ, RZ ;  /* 0x000000ffff157224 */ /* 0x000fe200078e00ff */
[----:B------:R-:W-:Y:S01]  /*0330*/  MOV R11, RZ ;  /* 0x000000ff000b7202 */ /* 0x000fe20000000f00 */
[----:B------:R-:W-:Y:S01]  /*0340*/  UISETP.LT.AND UP0, UPT, UR7, 0x1, UPT ;  /* 0x000000010700788c */ /* 0x000fe2000bf01270 */
[----:B------:R-:W2:Y:S01]  /*0350*/  LDC.64 R24, c[0x0][0x388] ;  /* 0x0000e200ff187b82 */ /* 0x000ea20000000a00 */
[----:B------:R-:W-:Y:S01]  /*0360*/  MOV R19, 0x1 ;  /* 0x0000000100137802 */ /* 0x000fe20000000f00 */
[----:B------:R-:W3:Y:S01]  /*0370*/  LDCU UR13, c[0x0][0x39c] ;  /* 0x00007380ff0d77ac */ /* 0x000ee20008000800 */
[----:B------:R-:W4:Y:S01]  /*0380*/  LDCU UR11, c[0x0][0x3a0] ;  /* 0x00007400ff0b77ac */ /* 0x000f220008000800 */
[----:B0-----:R-:W-:Y:S01]  /*0390*/  IMAD R9, R9, UR4, R4 ;  /* 0x0000000409097c24 */ /* 0x001fe2000f8e0204 */
[----:B------:R-:W-:Y:S01]  /*03a0*/  USEL UR4, UR7, 0x1, !UP0 ;  /* 0x0000000107047887 */ /* 0x000fe2000c000000 */
[----:B------:R-:W0:Y:S02]  /*03b0*/  LDCU UR12, c[0x0][0x398] ;  /* 0x00007300ff0c77ac */ /* 0x000e240008000800 */
[----:B------:R-:W-:Y:S01]  /*03c0*/  IMAD R16, R16, 0x10, R9 ;  /* 0x0000001010107824 */ /* 0x000fe200078e0209 */
[----:B------:R-:W-:-:S03]  /*03d0*/  UIADD3 UR6, UPT, UPT, -UR4, URZ, URZ ;  /* 0x000000ff04067290 */ /* 0x000fc6000fffe1ff */
[----:B------:R-:W-:-:S09]  /*03e0*/  UMOV UR4, URZ ;  /* 0x000000ff00047c82 */ /* 0x000fd20008000000 */
.L_x_12:
[C---:B------:R-:W-:Y:S01]  /*03f0*/  LEA R20, R21.reuse, R17, 0xa ;  /* 0x0000001115147211 */ /* 0x040fe200078e50ff */
[----:B------:R-:W-:Y:S01]  /*0400*/  UIADD3 UR4, UPT, UPT, UR4, 0x1, URZ ;  /* 0x0000000104047890 */ /* 0x000fe2000fffe0ff */
[----:B------:R-:W-:-:S03]  /*0410*/  LEA R22, R21, R2, 0xa ;  /* 0x0000000215167211 */ /* 0x000fc600078e50ff */
[----:B0--3--:R-:W-:Y:S01]  /*0420*/  LDS R8, [R20] ;  /* 0x0000000014087984 */ /* 0x009fe20000000800 */
[----:B------:R-:W-:-:S03]  /*0430*/  UISETP.GE.AND UP0, UPT, UR4, UR7, UPT ;  /* 0x000000070400728c */ /* 0x000fc6000bf06270 */
[----:B------:R-:W5:Y:S04]  /*0440*/  LDS.128 R12, [R22] ;  /* 0x00000000160c7984 */ /* 0x000f680000000c00 */
[----:B------:R-:W3:Y:S04]  /*0450*/  LDS R9, [R20+0x40] ;  /* 0x0000400014097984 */ /* 0x000ee80000000800 */
[----:B------:R-:W4:Y:S04]  /*0460*/  LDS R10, [R20+0x80] ;  /* 0x00008000140a7984 */ /* 0x000f280000000800 */
[----:B------:R-:W0:Y:S01]  /*0470*/  LDS R26, [R20+0xc0] ;  /* 0x0000c000141a7984 */ /* 0x000e220000000800 */
[----:B-----5:R-:W-:-:S03]  /*0480*/  FFMA R8, R12, R8, R11 ;  /* 0x000000080c087223 */ /* 0x020fc6000000000b */
[----:B------:R-:W-:Y:S01]  /*0490*/  LDS R12, [R20+0x180] ;  /* 0x00018000140c7984 */ /* 0x000fe20000000800 */
[----:B---3--:R-:W-:-:S03]  /*04a0*/  FFMA R9, R9, R13, R8 ;  /* 0x0000000d09097223 */ /* 0x008fc60000000008 */
[----:B------:R-:W-:Y:S01]  /*04b0*/  LDS R13, [R20+0x100] ;  /* 0x00010000140d7984 */ /* 0x000fe20000000800 */
[----:B----4-:R-:W-:-:S03]  /*04c0*/  FFMA R27, R10, R14, R9 ;  /* 0x0000000e0a1b7223 */ /* 0x010fc60000000009 */
[----:B------:R-:W3:Y:S01]  /*04d0*/  LDS.128 R8, [R22+0x10] ;  /* 0x0000100016087984 */ /* 0x000ee20000000c00 */
[----:B0-----:R-:W-:-:S03]  /*04e0*/  FFMA R15, R26, R15, R27 ;  /* 0x0000000f1a0f7223 */ /* 0x001fc6000000001b */
[----:B------:R-:W0:Y:S04]  /*04f0*/  LDS R27, [R20+0x140] ;  /* 0x00014000141b7984 */ /* 0x000e280000000800 */
[----:B------:R-:W4:Y:S01]  /*0500*/  LDS R26, [R20+0x1c0] ;  /* 0x0001c000141a7984 */ /* 0x000f220000000800 */
[----:B---3--:R-:W-:-:S04]  /*0510*/  FFMA R8, R8, R13, R15 ;  /* 0x0000000d08087223 */ /* 0x008fc8000000000f */
[----:B0-----:R-:W-:Y:S02]  /*0520*/  FFMA R27, R27, R9, R8 ;  /* 0x000000091b1b7223 */ /* 0x001fe40000000008 */
[----:B------:R-:W-:Y:S02]  /*0530*/  LDS R9, [R20+0x200] ;  /* 0x0002000014097984 */ /* 0x000fe40000000800 */
[----:B------:R-:W-:Y:S02]  /*0540*/  FFMA R27, R12, R10, R27 ;  /* 0x0000000a0c1b7223 */ /* 0x000fe4000000001b */
[----:B------:R-:W0:Y:S02]  /*0550*/  LDS.128 R12, [R22+0x20] ;  /* 0x00002000160c7984 */ /* 0x000e240000000c00 */
[----:B----4-:R-:W-:Y:S02]  /*0560*/  FFMA R11, R26, R11, R27 ;  /* 0x0000000b1a0b7223 */ /* 0x010fe4000000001b */
[----:B------:R-:W3:Y:S04]  /*0570*/  LDS R27, [R20+0x240] ;  /* 0x00024000141b7984 */ /* 0x000ee80000000800 */
[----:B------:R-:W4:Y:S04]  /*0580*/  LDS R8, [R20+0x280] ;  /* 0x0002800014087984 */ /* 0x000f280000000800 */
[----:B------:R-:W-:Y:S01]  /*0590*/  LDS R26, [R20+0x340] ;  /* 0x00034000141a7984 */ /* 0x000fe20000000800 */
[----:B0-----:R-:W-:-:S04]  /*05a0*/  FFMA R12, R12, R9, R11 ;  /* 0x000000090c0c7223 */ /* 0x001fc8000000000b */
[----:B---3--:R-:W-:Y:S02]  /*05b0*/  FFMA R27, R27, R13, R12 ;  /* 0x0000000d1b1b7223 */ /* 0x008fe4000000000c */
[----:B------:R-:W0:Y:S02]  /*05c0*/  LDS R12, [R20+0x2c0] ;  /* 0x0002c000140c7984 */ /* 0x000e240000000800 */
[----:B----4-:R-:W-:Y:S02]  /*05d0*/  FFMA R29, R8, R14, R27 ;  /* 0x0000000e081d7223 */ /* 0x010fe4000000001b */
[----:B------:R-:W-:Y:S04]  /*05e0*/  LDS R13, [R20+0x300] ;  /* 0x00030000140d7984 */ /* 0x000fe80000000800 */
[----:B------:R-:W3:Y:S04]  /*05f0*/  LDS.128 R8, [R22+0x30] ;  /* 0x0000300016087984 */ /* 0x000ee80000000c00 */
[----:B------:R-:W4:Y:S04]  /*0600*/  LDS R27, [R20+0x380] ;  /* 0x00038000141b7984 */ /* 0x000f280000000800 */
[----:B------:R-:W5:Y:S01]  /*0610*/  LDS R14, [R20+0x3c0] ;  /* 0x0003c000140e7984 */ /* 0x000f620000000800 */
[----:B0-----:R-:W-:-:S04]  /*0620*/  FFMA R15, R12, R15, R29 ;  /* 0x0000000f0c0f7223 */ /* 0x001fc8000000001d */
[----:B---3--:R-:W-:-:S04]  /*0630*/  FFMA R8, R8, R13, R15 ;  /* 0x0000000d08087223 */ /* 0x008fc8000000000f */
[----:B------:R-:W-:-:S04]  /*0640*/  FFMA R8, R26, R9, R8 ;  /* 0x000000091a087223 */ /* 0x000fc80000000008 */
[----:B----4-:R-:W-:Y:S01]  /*0650*/  FFMA R27, R27, R10, R8 ;  /* 0x0000000a1b1b7223 */ /* 0x010fe20000000008 */
[----:B------:R-:W-:Y:S01]  /*0660*/  MOV R10, R21 ;  /* 0x00000015000a7202 */ /* 0x000fe20000000f00 */
[----:B------:R-:W-:Y:S02]  /*0670*/  IMAD.MOV.U32 R21, RZ, RZ, R19 ;  /* 0x000000ffff157224 */ /* 0x000fe400078e0013 */
        /* <DEDUP_REMOVED lines=8> */
[----:B------:R-:W3:Y:S01]  /*0700*/  @!P0 LDG.E.CONSTANT R8, desc[UR8][R8.64] ;  /* 0x0000000808088981 */ /* 0x000ee2000c1e9900 */
[----:B------:R-:W-:Y:S01]  /*0710*/  LEA R13, R21, R5, 0xa ;  /* 0x00000005150d7211 */ /* 0x000fe200078e50ff */
[----:B------:R-:W-:Y:S01]  /*0720*/  VIADD R12, R0, 0x10 ;  /* 0x00000010000c7836 */ /* 0x000fe20000000000 */
[----:B------:R-:W-:Y:S03]  /*0730*/  BSSY.RECONVERGENT B0, `(.L_x_9) ;  /* 0x000000d000007945 */ /* 0x000fe60003800200 */
[----:B---3--:R0:W-:Y:S04]  /*0740*/  @!P0 STS [R13], R8 ;  /* 0x000000080d008388 */ /* 0x0081e80000000800 */
[----:B------:R0:W-:Y:S01]  /*0750*/  @P0 STS [R13], RZ ;  /* 0x000000ff0d000388 */ /* 0x0001e20000000800 */
[----:B------:R-:W-:-:S04]  /*0760*/  ISETP.GE.AND P0, PT, R12, UR11, PT ;  /* 0x0000000b0c007c0c */ /* 0x000fc8000bf06270 */
[----:B------:R-:W-:-:S13]  /*0770*/  ISETP.GE.OR P0, PT, R3, UR13, P0 ;  /* 0x0000000d03007c0c */ /* 0x000fda0008706670 */
[----:B0-----:R-:W-:Y:S05]  /*0780*/  @P0 BRA `(.L_x_10) ;  /* 0x0000000000140947 */ /* 0x001fea0003800000 */
[----:B--2---:R-:W-:-:S06]  /*0790*/  IMAD.WIDE R8, R16, 0x4, R24 ;  /* 0x0000000410087825 */ /* 0x004fcc00078e0218 */
[----:B------:R-:W2:Y:S01]  /*07a0*/  LDG.E.CONSTANT R8, desc[UR8][R8.64] ;  /* 0x0000000808087981 */ /* 0x000ea2000c1e9900 */
[----:B------:R-:W-:-:S05]  /*07b0*/  LEA R13, R21, R6, 0xa ;  /* 0x00000006150d7211 */ /* 0x000fca00078e50ff */
[----:B--2---:R0:W-:Y:S01]  /*07c0*/  STS [R13], R8 ;  /* 0x000000080d007388 */ /* 0x0041e20000000800 */
[----:B------:R-:W-:Y:S05]  /*07d0*/  BRA `(.L_x_11) ;  /* 0x0000000000087947 */ /* 0x000fea0003800000 */
.L_x_10:
[----:B------:R-:W-:-:S05]  /*07e0*/  LEA R8, R21, R6, 0xa ;  /* 0x0000000615087211 */ /* 0x000fca00078e50ff */
[----:B------:R3:W-:Y:S02]  /*07f0*/  STS [R8], RZ ;  /* 0x000000ff08007388 */ /* 0x0007e40000000800 */
.L_x_11:
[----:B------:R-:W-:Y:S05]  /*0800*/  BSYNC.RECONVERGENT B0 ;  /* 0x0000000000007941 */ /* 0x000fea0003800200 */
.L_x_9:
[----:B------:R-:W-:Y:S01]  /*0810*/  BAR.SYNC.DEFER_BLOCKING 0x0 ;  /* 0x0000000000007b1d */ /* 0x000fe20000010000 */
[----:B------:R-:W-:Y:S01]  /*0820*/  UIADD3 UR6, UPT, UPT, UR6, 0x1, URZ ;  /* 0x0000000106067890 */ /* 0x000fe2000fffe0ff */
[----:B-1----:R-:W-:Y:S01]  /*0830*/  LEA R16, R7, R16, 0x4 ;  /* 0x0000001007107211 */ /* 0x002fe200078e20ff */
[----:B------:R-:W-:Y:S01]  /*0840*/  VIADD R0, R0, 0x10 ;  /* 0x0000001000007836 */ /* 0x000fe20000000000 */
[----:B------:R-:W-:Y:S01]  /*0850*/  IADD3 R18, PT, PT, R18, 0x10, RZ ;  /* 0x0000001012127810 */ /* 0x000fe20007ffe0ff */
[----:B------:R-:W-:Y:S01]  /*0860*/  UISETP.NE.AND UP0, UPT, UR6, URZ, UPT ;  /* 0x000000ff0600728c */ /* 0x000fe2000bf05270 */
[----:B------:R-:W-:Y:S02]  /*0870*/  IADD3 R4, PT, PT, R4, 0x10, RZ ;  /* 0x0000001004047810 */ /* 0x000fe40007ffe0ff */
[----:B------:R-:W-:-:S06]  /*0880*/  MOV R19, R10 ;  /* 0x0000000a00137202 */ /* 0x000fcc0000000f00 */
[----:B------:R-:W-:Y:S05]  /*0890*/  BRA.U UP0, `(.L_x_12) ;  /* 0xfffffff900d47547 */ /* 0x000fea000b83ffff */
.L_x_8:
[----:B------:R-:W1:Y:S02]  /*08a0*/  LDCU.64 UR14, c[0x0][0x398] ;  /* 0x00007300ff0e77ac */ /* 0x000e640008000a00 */
[----:B-1----:R-:W-:-:S04]  /*08b0*/  ISETP.GE.AND P0, PT, R3, UR15, PT ;  /* 0x0000000f03007c0c */ /* 0x002fc8000bf06270 */
[----:B------:R-:W-:-:S13]  /*08c0*/  ISETP.GE.OR P0, PT, R23, UR14, P0 ;  /* 0x0000000e17007c0c */ /* 0x000fda0008706670 */
[----:B------:R-:W-:Y:S05]  /*08d0*/  @P0 EXIT ;  /* 0x000000000000094d */ /* 0x000fea0003800000 */
[----:B------:R-:W1:Y:S01]  /*08e0*/  LDC.64 R4, c[0x0][0x390] ;  /* 0x0000e400ff047b82 */ /* 0x000e620000000a00 */
[----:B------:R-:W-:-:S04]  /*08f0*/  IMAD R3, R23, UR15, R3 ;  /* 0x0000000f17037c24 */ /* 0x000fc8000f8e0203 */
[----:B-1----:R-:W-:-:S05]  /*0900*/  IMAD.WIDE R2, R3, 0x4, R4 ;  /* 0x0000000403027825 */ /* 0x002fca00078e0204 */
[----:B------:R-:W-:Y:S01]  /*0910*/  STG.E desc[UR8][R2.64], R11 ;  /* 0x0000000b02007986 */ /* 0x000fe2000c101908 */
[----:B------:R-:W-:Y:S05]  /*0920*/  EXIT ;  /* 0x000000000000794d */ /* 0x000fea0003800000 */
.L_x_13:
        /* <DEDUP_REMOVED lines=13> */
.L_x_23:


//--------------------- .text._Z28gemm_double_buffer_BK_kernelILi8EEvPKfS1_Pfiii --------------------------
	.section	.text._Z28gemm_double_buffer_BK_kernelILi8EEvPKfS1_Pfiii,"ax",@progbits
	.align	128
        .global         _Z28gemm_double_buffer_BK_kernelILi8EEvPKfS1_Pfiii
        .type           _Z28gemm_double_buffer_BK_kernelILi8EEvPKfS1_Pfiii,@function
        .size           _Z28gemm_double_buffer_BK_kernelILi8EEvPKfS1_Pfiii,(.L_x_24 - _Z28gemm_double_buffer_BK_kernelILi8EEvPKfS1_Pfiii)
        .other          _Z28gemm_double_buffer_BK_kernelILi8EEvPKfS1_Pfiii,@"STO_CUDA_ENTRY STV_DEFAULT"
_Z28gemm_double_buffer_BK_kernelILi8EEvPKfS1_Pfiii:
.text._Z28gemm_double_buffer_BK_kernelILi8EEvPKfS1_Pfiii:
        /* <DEDUP_REMOVED lines=38> */
.L_x_14:
[----:B------:R-:W-:Y:S01]  /*0260*/  BAR.SYNC.DEFER_BLOCKING 0x0 ;  /* 0x0000000000007b1d */ /* 0x000fe20000010000 */
[----:B------:R-:W-:Y:S01]  /*0270*/  UIADD3 UR4, UPT, UPT, UR7, 0x7, URZ ;  /* 0x0000000707047890 */ /* 0x000fe2000fffe0ff */
[----:B------:R-:W-:-:S03]  /*0280*/  IMAD.MOV.U32 R27, RZ, RZ, RZ ;  /* 0x000000ffff1b7224 */ /* 0x000fc600078e00ff */
[----:B------:R-:W-:-:S04]  /*0290*/  USHF.R.S32.HI UR6, URZ, 0x1f, UR4 ;  /* 0x0000001fff067899 */ /* 0x000fc80008011404 */
[----:B------:R-:W-:Y:S01]  /*02a0*/  ULEA.HI UR6, UR6, UR4, URZ, 0x3 ;  /* 0x0000000406067291 */ /* 0x000fe2000f8f18ff */
[----:B------:R-:W-:Y:S11]  /*02b0*/  BRA.U !UP0, `(.L_x_15) ;  /* 0x0000000908687547 */ /* 0x000ff6000b800000 */
[----:B------:R-:W-:Y:S01]  /*02c0*/  USHF.R.S32.HI UR6, URZ, 0x3, UR6 ;  /* 0x00000003ff067899 */ /* 0x000fe20008011406 */
[----:B------:R-:W-:Y:S01]  /*02d0*/  HFMA2 R27, -RZ, RZ, 0, 0 ;  /* 0x00000000ff1b7431 */ /* 0x000fe200000001ff */
[----:B------:R-:W-:Y:S02]  /*02e0*/  LEA R5, R0, UR5, 0x2 ;  /* 0x0000000500057c11 */ /* 0x000fe4000f8e10ff */
[----:B------:R-:W-:Y:S01]  /*02f0*/  UISETP.LT.AND UP0, UPT, UR6, 0x1, UPT ;  /* 0x000000010600788c */ /* 0x000fe2000bf01270 */
[----:B------:R-:W-:-:S03]  /*0300*/  MOV R25, 0x1 ;  /* 0x0000000100197802 */ /* 0x000fc60000000f00 */
[----:B------:R-:W-:Y:S02]  /*0310*/  USEL UR4, UR6, 0x1, !UP0 ;  /* 0x0000000106047887 */ /* 0x000fe4000c000000 */
[----:B------:R-:W-:-:S09]  /*0320*/  UISETP.GE.U32.AND UP0, UPT, UR7, 0x9, UPT ;  /* 0x000000090700788c */ /* 0x000fd2000bf06070 */
[----:B------:R-:W-:Y:S05]  /*0330*/  BRA.U !UP0, `(.L_x_16) ;  /* 0x0000000508947547 */ /* 0x000fea000b800000 */
[----:B------:R-:W0:Y:S01]  /*0340*/  LDCU UR10, c[0x0][0x39c] ;  /* 0x00007380ff0a77ac */ /* 0x000e220008000800 */
[----:B------:R-:W1:Y:S01]  /*0350*/  LDC R16, c[0x0][0x39c] ;  /* 0x0000e700ff107b82 */ /* 0x000e620000000800 */
[C---:B------:R-:W-:Y:S01]  /*0360*/  IADD3 R9, PT, PT, R2.reuse, 0x10, RZ ;  /* 0x0000001002097810 */ /* 0x040fe20007ffe0ff */
[----:B------:R-:W-:Y:S01]  /*0370*/  VIADD R23, R2, 0x8 ;  /* 0x0000000802177836 */ /* 0x000fe20000000000 */
[----:B------:R-:W-:Y:S01]  /*0380*/  IADD3 R19, PT, PT, R0, 0x8, RZ ;  /* 0x0000000800137810 */ /* 0x000fe20007ffe0ff */
[----:B------:R-:W-:Y:S01]  /*0390*/  ULOP3.LUT UR5, UR4, 0xffffffe, URZ, 0xc0, !UPT ;  /* 0x0ffffffe04057892 */ /* 0x000fe2000f8ec0ff */
[----:B------:R-:W-:Y:S01]  /*03a0*/  MOV R27, RZ ;  /* 0x000000ff001b7202 */ /* 0x000fe20000000f00 */
[----:B------:R-:W-:Y:S01]  /*03b0*/  IMAD.MOV.U32 R18, RZ, RZ, 0x2 ;  /* 0x00000002ff127424 */ /* 0x000fe200078e00ff */
[----:B------:R-:W2:Y:S01]  /*03c0*/  LDCU UR13, c[0x0][0x39c] ;  /* 0x00007380ff0d77ac */ /* 0x000ea20008000800 */
[----:B------:R-:W-:Y:S01]  /*03d0*/  IMAD R20, R6, UR7, R19 ;  /* 0x0000000706147c24 */ /* 0x000fe2000f8e0213 */
[----:B------:R-:W3:Y:S01]  /*03e0*/  LDCU UR11, c[0x0][0x3a0] ;  /* 0x00007400ff0b77ac */ /* 0x000ee20008000800 */
[----:B------:R-:W4:Y:S01]  /*03f0*/  LDCU UR12, c[0x0][0x398] ;  /* 0x00007300ff0c77ac */ /* 0x000f220008000800 */
[----:B0-----:R-:W-:-:S02]  /*0400*/  IMAD R8, R9, UR10, R0 ;  /* 0x0000000a09087c24 */ /* 0x001fc4000f8e0200 */
[----:B------:R-:W-:Y:S01]  /*0410*/  IMAD R10, R23, UR10, R0 ;  /* 0x0000000a170a7c24 */ /* 0x000fe2000f8e0200 */
[----:B------:R-:W-:Y:S02]  /*0420*/  UIADD3 UR5, UPT, UPT, -UR5, URZ, URZ ;  /* 0x000000ff05057290 */ /* 0x000fe4000fffe1ff */
[C---:B------:R-:W-:Y:S02]  /*0430*/  LEA R25, R21.reuse, R8, 0x4 ;  /* 0x0000000815197211 */ /* 0x040fe400078e20ff */
[----:B------:R-:W-:-:S08]  /*0440*/  LEA R21, R21, R10, 0x4 ;  /* 0x0000000a15157211 */ /* 0x000fd000078e20ff */
.L_x_19:
[----:B------:R-:W-:Y:S04]  /*0450*/  LDS R8, [R5] ;  /* 0x0000000005087984 */ /* 0x000fe80000000800 */
[----:B0-----:R-:W0:Y:S04]  /*0460*/  LDS.128 R12, [R17] ;  /* 0x00000000110c7984 */ /* 0x001e280000000c00 */
[----:B------:R-:W5:Y:S04]  /*0470*/  LDS R9, [R5+0x40] ;  /* 0x0000400005097984 */ /* 0x000f680000000800 */
[----:B------:R-:W2:Y:S04]  /*0480*/  LDS R29, [R5+0x80] ;  /* 0x00008000051d7984 */ /* 0x000ea80000000800 */
[----:B------:R-:W3:Y:S01]  /*0490*/  LDS R22, [R5+0xc0] ;  /* 0x0000c00005167984 */ /* 0x000ee20000000800 */
[----:B0-----:R-:W-:-:S03]  /*04a0*/  FFMA R8, R12, R8, R27 ;  /* 0x000000080c087223 */ /* 0x001fc6000000001b */
[----:B------:R-:W-:Y:S01]  /*04b0*/  LDS R12, [R5+0x140] ;  /* 0x00014000050c7984 */ /* 0x000fe20000000800 */
[----:B-----5:R-:W-:-:S03]  /*04c0*/  FFMA R24, R9, R13, R8 ;  /* 0x0000000d09187223 */ /* 0x020fc60000000008 */
[----:B------:R-:W-:Y:S01]  /*04d0*/  LDS R13, [R5+0x100] ;  /* 0x00010000050d7984 */ /* 0x000fe20000000800 */
[----:B--2---:R-:W-:Y:S01]  /*04e0*/  FFMA R29, R29, R14, R24 ;  /* 0x0000000e1d1d7223 */ /* 0x004fe20000000018 */
[----:B------:R-:W-:Y:S02]  /*04f0*/  IADD3 R14, PT, PT, R18, -0x1, RZ ;  /* 0xffffffff120e7810 */ /* 0x000fe40007ffe0ff */
[----:B------:R-:W0:Y:S01]  /*0500*/  LDS.128 R8, [R17+0x10] ;  /* 0x0000100011087984 */ /* 0x000e220000000c00 */
[----:B---3--:R-:W-:Y:S01]  /*0510*/  FFMA R15, R22, R15, R29 ;  /* 0x0000000f160f7223 */ /* 0x008fe2000000001d */
[----:B------:R-:W-:Y:S02]  /*0520*/  ISETP.GE.AND P0, PT, R14, UR6, PT ;  /* 0x000000060e007c0c */ /* 0x000fe4000bf06270 */
[----:B------:R2:W3:Y:S04]  /*0530*/  LDS R27, [R5+0x180] ;  /* 0x00018000051b7984 */ /* 0x0004e80000000800 */
[----:B------:R2:W1:Y:S01]  /*0540*/  LDS R24, [R5+0x1c0] ;  /* 0x0001c00005187984 */ /* 0x0004620000000800 */
[----:B0-----:R-:W-:-:S04]  /*0550*/  FFMA R13, R8, R13, R15 ;  /* 0x0000000d080d7223 */ /* 0x001fc8000000000f */
[----:B------:R-:W-:Y:S02]  /*0560*/  FFMA R22, R12, R9, R13 ;  /* 0x000000090c167223 */ /* 0x000fe4000000000d */
[----:B--23--:R-:W-:Y:S05]  /*0570*/  @P0 BRA `(.L_x_17) ;  /* 0x0000000000380947 */ /* 0x00cfea0003800000 */
[----:B------:R-:W-:Y:S02]  /*0580*/  ISETP.GE.AND P1, PT, R19, UR11, PT ;  /* 0x0000000b13007c0c */ /* 0x000fe4000bf26270 */
[----:B------:R-:W-:Y:S02]  /*0590*/  ISETP.GE.AND P0, PT, R23, UR11, PT ;  /* 0x0000000b17007c0c */ /* 0x000fe4000bf06270 */
[----:B----4-:R-:W-:Y:S02]  /*05a0*/  ISETP.GE.OR P1, PT, R6, UR12, P1 ;  /* 0x0000000c06007c0c */ /* 0x010fe40008f26670 */
[----:B------:R-:W-:-:S11]  /*05b0*/  ISETP.GE.OR P0, PT, R7, UR13, P0 ;  /* 0x0000000d07007c0c */ /* 0x000fd60008706670 */
[----:B------:R-:W0:Y:S08]  /*05c0*/  @!P1 LDC.64 R12, c[0x0][0x380] ;  /* 0x0000e000ff0c9b82 */ /* 0x000e300000000a00 */
[----:B------:R-:W2:Y:S01]  /*05d0*/  @!P0 LDC.64 R8, c[0x0][0x388] ;  /* 0x0000e200ff088b82 */ /* 0x000ea20000000a00 */
[----:B0-----:R-:W-:-:S06]  /*05e0*/  @!P1 IMAD.WIDE.U32 R12, R20, 0x4, R12 ;  /* 0x00000004140c9825 */ /* 0x001fcc00078e000c */
[----:B------:R-:W3:Y:S01]  /*05f0*/  @!P1 LDG.E.CONSTANT R12, desc[UR8][R12.64] ;  /* 0x000000080c0c9981 */ /* 0x000ee2000c1e9900 */
[----:B--2---:R-:W-:-:S06]  /*0600*/  @!P0 IMAD.WIDE R8, R21, 0x4, R8 ;  /* 0x0000000415088825 */ /* 0x004fcc00078e0208 */
[----:B------:R-:W2:Y:S04]  /*0610*/  @!P0 LDG.E.CONSTANT R9, desc[UR8][R8.64] ;  /* 0x0000000808098981 */ /* 0x000ea8000c1e9900 */
[----:B---3--:R0:W-:Y:S04]  /*0620*/  @!P1 STS [R3+0x200], R12 ;  /* 0x0002000c03009388 */ /* 0x0081e80000000800 */
[----:B------:R0:W-:Y:S04]  /*0630*/  @P1 STS [R3+0x200], RZ ;  /* 0x000200ff03001388 */ /* 0x0001e80000000800 */
[----:B--2---:R0:W-:Y:S04]  /*0640*/  @!P0 STS [R4+0x200], R9 ;  /* 0x0002000904008388 */ /* 0x0041e80000000800 */
[----:B------:R0:W-:Y:S02]  /*0650*/  @P0 STS [R4+0x200], RZ ;  /* 0x000200ff04000388 */ /* 0x0001e40000000800 */
.L_x_17:
[----:B------:R-:W-:Y:S01]  /*0660*/  BAR.SYNC.DEFER_BLOCKING 0x0 ;  /* 0x0000000000007b1d */ /* 0x000fe20000010000 */
[----:B0-----:R-:W-:Y:S01]  /*0670*/  FFMA R9, R27, R10, R22 ;  /* 0x0000000a1b097223 */ /* 0x001fe20000000016 */
[----:B------:R-:W-:-:S03]  /*0680*/  ISETP.GE.AND P0, PT, R18, UR6, PT ;  /* 0x0000000612007c0c */ /* 0x000fc6000bf06270 */
[----:B-1----:R-:W-:Y:S01]  /*0690*/  FFMA R9, R24, R11, R9 ;  /* 0x0000000b18097223 */ /* 0x002fe20000000009 */
[----:B------:R-:W-:Y:S04]  /*06a0*/  LDS R29, [R5+0x200] ;  /* 0x00020000051d7984 */ /* 0x000fe80000000800 */
[----:B------:R-:W0:Y:S04]  /*06b0*/  LDS.128 R12, [R17+0x200] ;  /* 0x00020000110c7984 */ /* 0x000e280000000c00 */
[----:B------:R-:W1:Y:S04]  /*06c0*/  LDS R8, [R5+0x240] ;  /* 0x0002400005087984 */ /* 0x000e680000000800 */
[----:B------:R-:W2:Y:S01]  /*06d0*/  LDS R27, [R5+0x280] ;  /* 0x00028000051b7984 */ /* 0x000ea20000000800 */
[----:B0-----:R-:W-:-:S03]  /*06e0*/  FFMA R29, R12, R29, R9 ;  /* 0x0000001d0c1d7223 */ /* 0x001fc60000000009 */
[----:B------:R-:W0:Y:S01]  /*06f0*/  LDS R12, [R5+0x2c0] ;  /* 0x0002c000050c7984 */ /* 0x000e220000000800 */
[----:B-1----:R-:W-:-:S03]  /*0700*/  FFMA R22, R8, R13, R29 ;  /* 0x0000000d08167223 */ /* 0x002fc6000000001d */
[----:B------:R-:W-:Y:S01]  /*0710*/  LDS R13, [R5+0x300] ;  /* 0x00030000050d7984 */ /* 0x000fe20000000800 */
[----:B--2---:R-:W-:-:S03]  /*0720*/  FFMA R27, R27, R14, R22 ;  /* 0x0000000e1b1b7223 */ /* 0x004fc60000000016 */
[----:B------:R-:W1:Y:S04]  /*0730*/  LDS.128 R8, [R17+0x210] ;  /* 0x0002100011087984 */ /* 0x000e680000000c00 */
[----:B------:R-:W2:Y:S04]  /*0740*/  LDS R29, [R5+0x340] ;  /* 0x00034000051d7984 */ /* 0x000ea80000000800 */
[----:B------:R-:W3:Y:S04]  /*0750*/  LDS R22, [R5+0x380] ;  /* 0x0003800005167984 */ /* 0x000ee80000000800 */
[----:B------:R-:W5:Y:S01]  /*0760*/  LDS R14, [R5+0x3c0] ;  /* 0x0003c000050e7984 */ /* 0x000f620000000800 */
[----:B0-----:R-:W-:-:S04]  /*0770*/  FFMA R15, R12, R15, R27 ;  /* 0x0000000f0c0f7223 */ /* 0x001fc8000000001b */
[----:B-1----:R-:W-:-:S04]  /*0780*/  FFMA R8, R8, R13, R15 ;  /* 0x0000000d08087223 */ /* 0x002fc8000000000f */
[----:B--2---:R-:W-:-:S04]  /*0790*/  FFMA R9, R29, R9, R8 ;  /* 0x000000091d097223 */ /* 0x004fc80000000008 */
[----:B---3--:R-:W-:-:S04]  /*07a0*/  FFMA R9, R22, R10, R9 ;  /* 0x0000000a16097223 */ /* 0x008fc80000000009 */
[----:B-----5:R-:W-:Y:S01]  /*07b0*/  FFMA R27, R14, R11, R9 ;  /* 0x0000000b0e1b7223 */ /* 0x020fe20000000009 */
[----:B------:R-:W-:Y:S06]  /*07c0*/  @P0 BRA `(.L_x_18) ;  /* 0x0000000000440947 */ /* 0x000fec0003800000 */
[----:B------:R-:W-:Y:S01]  /*07d0*/  IADD3 R8, PT, PT, R19, 0x8, RZ ;  /* 0x0000000813087810 */ /* 0x000fe20007ffe0ff */
[----:B------:R-:W-:Y:S01]  /*07e0*/  IMAD.MOV.U32 R12, RZ, RZ, RZ ;  /* 0x000000ffff0c7224 */ /* 0x000fe200078e00ff */
[----:B------:R-:W-:Y:S02]  /*07f0*/  IADD3 R9, PT, PT, R23, 0x8, RZ ;  /* 0x0000000817097810 */ /* 0x000fe40007ffe0ff */
[----:B------:R-:W-:Y:S02]  /*0800*/  ISETP.GE.AND P1, PT, R8, UR11, PT ;  /* 0x0000000b08007c0c */ /* 0x000fe4000bf26270 */
[----:B------:R-:W-:Y:S02]  /*0810*/  ISETP.GE.AND P0, PT, R9, UR11, PT ;  /* 0x0000000b09007c0c */ /* 0x000fe4000bf06270 */
[----:B----4-:R-:W-:Y:S02]  /*0820*/  ISETP.GE.OR P1, PT, R6, UR12, P1 ;  /* 0x0000000c06007c0c */ /* 0x010fe40008f26670 */
[----:B------:R-:W-:-:S11]  /*0830*/  ISETP.LT.AND P0, PT, R7, UR13, !P0 ;  /* 0x0000000d07007c0c */ /* 0x000fd6000c701270 */
[----:B------:R-:W0:Y:S01]  /*0840*/  @!P1 LDC.64 R10, c[0x0][0x380] ;  /* 0x0000e000ff0a9b82 */ /* 0x000e220000000a00 */
[----:B------:R-:W-:-:S07]  /*0850*/  @!P1 IADD3 R13, PT, PT, R20, 0x8, RZ ;  /* 0x00000008140d9810 */ /* 0x000fce0007ffe0ff */
[----:B------:R-:W1:Y:S01]  /*0860*/  @P0 LDC.64 R8, c[0x0][0x388] ;  /* 0x0000e200ff080b82 */ /* 0x000e620000000a00 */
[----:B0-----:R-:W-:-:S05]  /*0870*/  @!P1 IMAD.WIDE.U32 R10, R13, 0x4, R10 ;  /* 0x000000040d0a9825 */ /* 0x001fca00078e000a */
[----:B------:R-:W2:Y:S01]  /*0880*/  @!P1 LDG.E.CONSTANT R12, desc[UR8][R10.64] ;  /* 0x000000080a0c9981 */ /* 0x000ea2000c1e9900 */
[----:B-1----:R-:W-:-:S06]  /*0890*/  @P0 IMAD.WIDE R8, R25, 0x4, R8 ;  /* 0x0000000419080825 */ /* 0x002fcc00078e0208 */
[----:B------:R-:W3:Y:S04]  /*08a0*/  @P0 LDG.E.CONSTANT R9, desc[UR8][R8.64] ;  /* 0x0000000808090981 */ /* 0x000ee8000c1e9900 */
[----:B--2---:R0:W-:Y:S04]  /*08b0*/  STS [R3], R12 ;  /* 0x0000000c03007388 */ /* 0x0041e80000000800 */
[----:B------:R0:W-:Y:S04]  /*08c0*/  @!P0 STS [R4], RZ ;  /* 0x000000ff04008388 */ /* 0x0001e80000000800 */
[----:B---3--:R0:W-:Y:S02]  /*08d0*/  @P0 STS [R4], R9 ;  /* 0x0000000904000388 */ /* 0x0081e40000000800 */
.L_x_18:
[----:B------:R-:W-:Y:S01]  /*08e0*/  BAR.SYNC.DEFER_BLOCKING 0x0 ;  /* 0x0000000000007b1d */ /* 0x000fe20000010000 */
[----:B------:R-:W-:Y:S01]  /*08f0*/  UIADD3 UR5, UPT, UPT, UR5, 0x2, URZ ;  /* 0x0000000205057890 */ /* 0x000fe2000fffe0ff */
[----:B------:R-:W-:Y:S01]  /*0900*/  IADD3 R18, PT, PT, R18, 0x2, RZ ;  /* 0x0000000212127810 */ /* 0x000fe20007ffe0ff */
[----:B------:R-:W-:Y:S01]  /*0910*/  VIADD R19, R19, 0x10 ;  /* 0x0000001013137836 */ /* 0x000fe20000000000 */
[----:B------:R-:W-:Y:S01]  /*0920*/  LEA R25, R16, R25, 0x4 ;  /* 0x0000001910197211 */ /* 0x000fe200078e20ff */
[----:B------:R-:W-:Y:S01]  /*0930*/  UISETP.NE.AND UP0, UPT, UR5, URZ, UPT ;  /* 0x000000ff0500728c */ /* 0x000fe2000bf05270 */
[----:B------:R-:W-:Y:S02]  /*0940*/  IADD3 R23, PT, PT, R23, 0x10, RZ ;  /* 0x0000001017177810 */ /* 0x000fe40007ffe0ff */
[----:B------:R-:W-:Y:S02]  /*0950*/  IADD3 R20, PT, PT, R20, 0x10, RZ ;  /* 0x0000001014147810 */ /* 0x000fe40007ffe0ff */
[----:B------:R-:W-:-:S04]  /*0960*/  LEA R21, R16, R21, 0x4 ;  /* 0x0000001510157211 */ /* 0x000fc800078e20ff */
[----:B------:R-:W-:Y:S05]  /*0970*/  BRA.U UP0, `(.L_x_19) ;  /* 0xfffffff900b47547 */ /* 0x000fea000b83ffff */
[----:B------:R-:W-:-:S07]  /*0980*/  IADD3 R25, PT, PT, R18, -0x1, RZ ;  /* 0xffffffff12197810 */ /* 0x000fce0007ffe0ff */
.L_x_16:
[----:B------:R-:W-:-:S04]  /*0990*/  ULOP3.LUT UR4, UR4, 0x1, URZ, 0xc0, !UPT ;  /* 0x0000000104047892 */ /* 0x000fc8000f8ec0ff */
[----:B------:R-:W-:-:S09]  /*09a0*/  UISETP.NE.U32.AND UP0, UPT, UR4, 0x1, UPT ;  /* 0x000000010400788c */ /* 0x000fd2000bf05070 */
[----:B------:R-:W-:Y:S05]  /*09b0*/  BRA.U UP0, `(.L_x_15) ;  /* 0x0000000100a87547 */ /* 0x000fea000b800000 */
[----:B------:R-:W-:Y:S01]  /*09c0*/  LDS R20, [R5] ;  /* 0x0000000005147984 */ /* 0x000fe20000000800 */
[----:B------:R-:W-:-:S03]  /*09d0*/  ISETP.GE.AND P0, PT, R25, UR6, PT ;  /* 0x0000000619007c0c */ /* 0x000fc6000bf06270 */
[----:B0-----:R-:W0:Y:S04]  /*09e0*/  LDS.128 R12, [R17] ;  /* 0x00000000110c7984 */ /* 0x001e280000000c00 */
[----:B------:R-:W1:Y:S04]  /*09f0*/  LDS R21, [R5+0x40] ;  /* 0x0000400005157984 */ /* 0x000e680000000800 */
[----:B------:R-:W2:Y:S04]  /*0a00*/  LDS R24, [R5+0x80] ;  /* 0x0000800005187984 */ /* 0x000ea80000000800 */
[----:B------:R3:W3:Y:S04]  /*0a10*/  LDS R16, [R5+0xc0] ;  /* 0x0000c00005107984 */ /* 0x0006e80000000800 */
[----:B------:R0:W3:Y:S04]  /*0a20*/  LDS R19, [R5+0x100] ;  /* 0x0001000005137984 */ /* 0x0000e80000000800 */
[----:B------:R0:W3:Y:S04]  /*0a30*/  LDS.128 R8, [R17+0x10] ;  /* 0x0000100011087984 */ /* 0x0000e80000000c00 */
[----:B------:R0:W3:Y:S04]  /*0a40*/  LDS R18, [R5+0x140] ;  /* 0x0001400005127984 */ /* 0x0000e80000000800 */
[----:B------:R0:W3:Y:S04]  /*0a50*/  LDS R23, [R5+0x180] ;  /* 0x0001800005177984 */ /* 0x0000e80000000800 */
[----:B------:R0:W3:Y:S02]  /*0a60*/  LDS R22, [R5+0x1c0] ;  /* 0x0001c00005167984 */ /* 0x0000e40000000800 */
[----:B0-----:R-:W-:-:S04]  /*0a70*/  FFMA R12, R12, R20, R27 ;  /* 0x000000140c0c7223 */ /* 0x001fc8000000001b */
[----:B-1----:R-:W-:-:S04]  /*0a80*/  FFMA R13, R21, R13, R12 ;  /* 0x0000000d150d7223 */ /* 0x002fc8000000000c */
[----:B--2---:R-:W-:Y:S01]  /*0a90*/  FFMA R27, R24, R14, R13 ;  /* 0x0000000e181b7223 */ /* 0x004fe2000000000d */
[----:B------:R-:W-:Y:S06]  /*0aa0*/  @P0 BRA `(.L_x_20) ;  /* 0x0000000000540947 */ /* 0x000fec0003800000 */
[----:B------:R-:W0:Y:S01]  /*0ab0*/  LDCU UR4, c[0x0][0x3a0] ;  /* 0x00007400ff0477ac */ /* 0x000e220008000800 */
[C---:B---3--:R-:W-:Y:S02]  /*0ac0*/  LEA R5, R25.reuse, R0, 0x3 ;  /* 0x0000000019057211 */ /* 0x048fe400078e18ff */
[----:B------:R-:W-:Y:S01]  /*0ad0*/  LEA R2, R25, R2, 0x3 ;  /* 0x0000000219027211 */ /* 0x000fe200078e18ff */
[----:B------:R-:W1:Y:S01]  /*0ae0*/  LDCU UR5, c[0x0][0x398] ;  /* 0x00007300ff0577ac */ /* 0x000e620008000800 */
[----:B------:R-:W2:Y:S01]  /*0af0*/  LDCU UR6, c[0x0][0x39c] ;  /* 0x00007380ff0677ac */ /* 0x000ea20008000800 */
[----:B0-----:R-:W-:Y:S02]  /*0b00*/  ISETP.GE.AND P0, PT, R5, UR4, PT ;  /* 0x0000000405007c0c */ /* 0x001fe4000bf06270 */
[----:B------:R-:W-:Y:S02]  /*0b10*/  ISETP.GE.AND P1, PT, R2, UR4, PT ;  /* 0x0000000402007c0c */ /* 0x000fe4000bf26270 */
[----:B-1----:R-:W-:-:S02]  /*0b20*/  ISETP.LT.AND P0, PT, R6, UR5, !P0 ;  /* 0x0000000506007c0c */ /* 0x002fc4000c701270 */
[----:B--2---:R-:W-:-:S11]  /*0b30*/  ISETP.LT.AND P1, PT, R7, UR6, !P1 ;  /* 0x0000000607007c0c */ /* 0x004fd6000cf21270 */
[----:B------:R-:W0:Y:S01]  /*0b40*/  @P0 LDC.64 R20, c[0x0][0x380] ;  /* 0x0000e000ff140b82 */ /* 0x000e220000000a00 */
[----:B------:R-:W-:Y:S02]  /*0b50*/  @P0 IMAD R5, R6, UR4, R5 ;  /* 0x0000000406050c24 */ /* 0x000fe4000f8e0205 */
[----:B------:R-:W-:-:S05]  /*0b60*/  @P1 IMAD R17, R2, UR6, R7 ;  /* 0x0000000602111c24 */ /* 0x000fca000f8e0207 */
[----:B------:R-:W1:Y:S01]  /*0b70*/  @P1 LDC.64 R12, c[0x0][0x388] ;  /* 0x0000e200ff0c1b82 */ /* 0x000e620000000a00 */
[----:B0-----:R-:W-:-:S06]  /*0b80*/  @P0 IMAD.WIDE.U32 R20, R5, 0x4, R20 ;  /* 0x0000000405140825 */ /* 0x001fcc00078e0014 */
[----:B------:R-:W2:Y:S01]  /*0b90*/  @P0 LDG.E.CONSTANT R20, desc[UR8][R20.64] ;  /* 0x0000000814140981 */ /* 0x000ea2000c1e9900 */
[----:B-1----:R-:W-:-:S06]  /*0ba0*/  @P1 IMAD.WIDE R12, R17, 0x4, R12 ;  /* 0x00000004110c1825 */ /* 0x002fcc00078e020c */
[----:B------:R-:W3:Y:S04]  /*0bb0*/  @P1 LDG.E.CONSTANT R13, desc[UR8][R12.64] ;  /* 0x000000080c0d1981 */ /* 0x000ee8000c1e9900 */
[----:B------:R0:W-:Y:S04]  /*0bc0*/  @!P0 STS [R3+0x200], RZ ;  /* 0x000200ff03008388 */ /* 0x0001e80000000800 */
[----:B--2---:R0:W-:Y:S04]  /*0bd0*/  @P0 STS [R3+0x200], R20 ;  /* 0x0002001403000388 */ /* 0x0041e80000000800 */
[----:B------:R0:W-:Y:S04]  /*0be0*/  @!P1 STS [R4+0x200], RZ ;  /* 0x000200ff04009388 */ /* 0x0001e80000000800 */
[----:B---3--:R0:W-:Y:S02]  /*0bf0*/  @P1 STS [R4+0x200], R13 ;  /* 0x0002000d04001388 */ /* 0x0081e40000000800 */
.L_x_20:
[----:B------:R-:W-:Y:S01]  /*0c00*/  BAR.SYNC.DEFER_BLOCKING 0x0 ;  /* 0x0000000000007b1d */ /* 0x000fe20000010000 */
[----:B---3--:R-:W-:-:S04]  /*0c10*/  FFMA R15, R16, R15, R27 ;  /* 0x0000000f100f7223 */ /* 0x008fc8000000001b */
[----:B------:R-:W-:-:S04]  /*0c20*/  FFMA R15, R8, R19, R15 ;  /* 0x00000013080f7223 */ /* 0x000fc8000000000f */
[----:B------:R-:W-:-:S04]  /*0c30*/  FFMA R18, R18, R9, R15 ;  /* 0x0000000912127223 */ /* 0x000fc8000000000f */
[----:B------:R-:W-:-:S04]  /*0c40*/  FFMA R23, R23, R10, R18 ;  /* 0x0000000a17177223 */ /* 0x000fc80000000012 */
[----:B------:R-:W-:-:S07]  /*0c50*/  FFMA R27, R22, R11, R23 ;  /* 0x0000000b161b7223 */ /* 0x000fce0000000017 */
.L_x_15:
[----:B------:R-:W1:Y:S02]  /*0c60*/  LDCU.64 UR4, c[0x0][0x398] ;  /* 0x00007300ff0477ac */ /* 0x000e640008000a00 */
[----:B-1----:R-:W-:-:S04]  /*0c70*/  ISETP.GE.AND P0, PT, R7, UR5, PT ;  /* 0x0000000507007c0c */ /* 0x002fc8000bf06270 */
[----:B------:R-:W-:-:S13]  /*0c80*/  ISETP.GE.OR P0, PT, R6, UR4, P0 ;  /* 0x0000000406007c0c */ /* 0x000fda0008706670 */
[----:B----4-:R-:W-:Y:S05]  /*0c90*/  @P0 EXIT ;  /* 0x000000000000094d */ /* 0x010fea0003800000 */
[----:B0-----:R-:W0:Y:S01]  /*0ca0*/  LDC.64 R2, c[0x0][0x390] ;  /* 0x0000e400ff027b82 */ /* 0x001e220000000a00 */
[----:B------:R-:W-:-:S04]  /*0cb0*/  IMAD R7, R6, UR5, R7 ;  /* 0x0000000506077c24 */ /* 0x000fc8000f8e0207 */
[----:B0-----:R-:W-:-:S05]  /*0cc0*/  IMAD.WIDE R2, R7, 0x4, R2 ;  /* 0x0000000407027825 */ /* 0x001fca00078e0202 */
[----:B------:R-:W-:Y:S01]  /*0cd0*/  STG.E desc[UR8][R2.64], R27 ;  /* 0x0000001b02007986 */ /* 0x000fe2000c101908 */
[----:B------:R-:W-:Y:S05]  /*0ce0*/  EXIT ;  /* 0x000000000000794d */ /* 0x000fea0003800000 */
.L_x_21:
        /* <DEDUP_REMOVED lines=9> */
.L_x_24:


//--------------------- .nv.shared._Z28gemm_double_buffer_BK_kernelILi32EEvPKfS1_Pfiii --------------------------
	.section	.nv.shared._Z28gemm_double_buffer_BK_kernelILi32EEvPKfS1_Pfiii,"aw",@nobits
	.sectionflags	@""
	.align	4
.nv.shared._Z28gemm_double_buffer_BK_kernelILi32EEvPKfS1_Pfiii:
	.zero		9216


//--------------------- .nv.shared.reserved.0     --------------------------
	.section	.nv.shared.reserved.0,"aw",@nobits
	.weak		__nv_reservedSMEM_offset_0_alias
	.size		__nv_reservedSMEM_offset_0_alias, 0, 64
	.other		__nv_reservedSMEM_offset_0_alias,@"STO_CUDA_RESERVED_SHARED STV_DEFAULT"
__nv_reservedSMEM_offset_0_alias:
	.zero		0
	.zero		64


//--------------------- .nv.shared._Z28gemm_double_buffer_BK_kernelILi16EEvPKfS1_Pfiii --------------------------
	.section	.nv.shared._Z28gemm_double_buffer_BK_kernelILi16EEvPKfS1_Pfiii,"aw",@nobits
	.sectionflags	@""
	.align	4
.nv.shared._Z28gemm_double_buffer_BK_kernelILi16EEvPKfS1_Pfiii:
	.zero		5120


//--------------------- .nv.shared._Z28gemm_double_buffer_BK_kernelILi8EEvPKfS1_Pfiii --------------------------
	.section	.nv.shared._Z28gemm_double_buffer_BK_kernelILi8EEvPKfS1_Pfiii,"aw",@nobits
	.sectionflags	@""
	.align	4
.nv.shared._Z28gemm_double_buffer_BK_kernelILi8EEvPKfS1_Pfiii:
	.zero		3072


//--------------------- .nv.constant0._Z28gemm_double_buffer_BK_kernelILi32EEvPKfS1_Pfiii --------------------------
	.section	.nv.constant0._Z28gemm_double_buffer_BK_kernelILi32EEvPKfS1_Pfiii,"a",@progbits
	.sectionflags	@""
	.align	4
.nv.constant0._Z28gemm_double_buffer_BK_kernelILi32EEvPKfS1_Pfiii:
	.zero		932


//--------------------- .nv.constant0._Z28gemm_double_buffer_BK_kernelILi16EEvPKfS1_Pfiii --------------------------
	.section	.nv.constant0._Z28gemm_double_buffer_BK_kernelILi16EEvPKfS1_Pfiii,"a",@progbits
	.sectionflags	@""
	.align	4
.nv.constant0._Z28gemm_double_buffer_BK_kernelILi16EEvPKfS1_Pfiii:
	.zero		932


//--------------------- .nv.constant0._Z28gemm_double_buffer_BK_kernelILi8EEvPKfS1_Pfiii --------------------------
	.section	.nv.constant0._Z28gemm_double_buffer_BK_kernelILi8EEvPKfS1_Pfiii,"a",@progbits
	.sectionflags	@""
	.align	4
.nv.constant0._Z28gemm_double_buffer_BK_kernelILi8EEvPKfS1_Pfiii:
	.zero		932


//--------------------- SYMBOLS --------------------------

	.type		.nv.reservedSmem.offset0,@object
	.size		.nv.reservedSmem.offset0,0x4
	.type		.nv.reservedSmem.cap,@object
	.size		.nv.reservedSmem.cap,0x4
